//
// Generated by NVIDIA NVVM Compiler
//
// Compiler Build ID: CL-36424714
// Cuda compilation tools, release 13.0, V13.0.88
// Based on NVVM 20.0.0
//

.version 9.0
.target sm_100
.address_size 64

	// .globl	events_kernel
.func  (.param .b64 func_retval0) __internal_accurate_pow
(
	.param .b64 __internal_accurate_pow_param_0,
	.param .b64 __internal_accurate_pow_param_1
)
;
.global .align 4 .b8 precalc_xorwow_matrix[102400];
.global .align 4 .b8 precalc_xorwow_offset_matrix[102400];
.global .align 4 .b8 mrg32k3aM1[2304];
.global .align 4 .b8 mrg32k3aM2[2304];
.global .align 4 .b8 mrg32k3aM1SubSeq[2016];
.global .align 4 .b8 mrg32k3aM2SubSeq[2016];
.global .align 4 .b8 mrg32k3aM1Seq[2304];
.global .align 4 .b8 mrg32k3aM2Seq[2304];
.const .align 8 .b8 __cr_lgamma_table[72];

.visible .entry events_kernel(
	.param .u64 .ptr .align 1 events_kernel_param_0,
	.param .u64 .ptr .align 1 events_kernel_param_1,
	.param .u32 events_kernel_param_2,
	.param .u32 events_kernel_param_3,
	.param .f64 events_kernel_param_4,
	.param .u64 .ptr .align 1 events_kernel_param_5,
	.param .u64 .ptr .align 1 events_kernel_param_6
)
{
	.reg .pred 	%p<137>;
	.reg .b32 	%r<203>;
	.reg .b32 	%f<7>;
	.reg .b64 	%rd<47>;
	.reg .b64 	%fd<303>;

	ld.param.u64 	%rd9, [events_kernel_param_0];
	ld.param.u64 	%rd10, [events_kernel_param_1];
	ld.param.u32 	%r39, [events_kernel_param_2];
	ld.param.u32 	%r40, [events_kernel_param_3];
	ld.param.f64 	%fd91, [events_kernel_param_4];
	ld.param.u64 	%rd11, [events_kernel_param_5];
	ld.param.u64 	%rd12, [events_kernel_param_6];
	cvta.to.global.u64 	%rd1, %rd9;
	cvta.to.global.u64 	%rd2, %rd12;
	cvta.to.global.u64 	%rd3, %rd11;
	cvta.to.global.u64 	%rd4, %rd10;
	mov.u32 	%r41, %ctaid.x;
	mov.u32 	%r42, %tid.x;
	mov.u32 	%r43, %ntid.x;
	mad.lo.s32 	%r198, %r41, %r43, %r42;
	mov.u32 	%r44, %nctaid.x;
	mul.lo.s32 	%r2, %r43, %r44;
	cvt.rn.f64.s32 	%fd92, %r39;
	mov.f64 	%fd93, 0d4016914D24534249;
	{
	.reg .b32 %temp; 
	mov.b64 	{%temp, %r45}, %fd93;
	}
	{
	.reg .b32 %temp; 
	mov.b64 	{%temp, %r46}, %fd92;
	}
	shr.u32 	%r47, %r46, 20;
	and.b32  	%r48, %r47, 2047;
	add.s32 	%r49, %r48, -1012;
	mov.b64 	%rd13, %fd92;
	shl.b64 	%rd14, %rd13, %r49;
	setp.eq.s64 	%p2, %rd14, -9223372036854775808;
	{ // callseq 0, 0
	.param .b64 param0;
	st.param.f64 	[param0], 0d4016914D24534249;
	.param .b64 param1;
	st.param.f64 	[param1], %fd92;
	.param .b64 retval0;
	call.uni (retval0), 
	__internal_accurate_pow, 
	(
	param0, 
	param1
	);
	ld.param.f64 	%fd94, [retval0];
	} // callseq 0
	setp.lt.s32 	%p3, %r45, 0;
	neg.f64 	%fd96, %fd94;
	selp.f64 	%fd97, %fd96, %fd94, %p2;
	selp.f64 	%fd98, %fd97, %fd94, %p3;
	setp.eq.s32 	%p4, %r39, 0;
	selp.f64 	%fd1, 0d3FF0000000000000, %fd98, %p4;
	setp.ge.s32 	%p5, %r198, %r40;
	@%p5 bra 	$L__BB0_77;
	setp.lt.s32 	%p6, %r39, 1;
	mov.f64 	%fd99, 0d4000000000000000;
	{
	.reg .b32 %temp; 
	mov.b64 	{%temp, %r3}, %fd99;
	}
	and.b32  	%r4, %r3, 2146435072;
	setp.eq.s32 	%p7, %r4, 1062207488;
	setp.lt.s32 	%p8, %r3, 0;
	selp.b32 	%r5, 0, 2146435072, %p8;
	and.b32  	%r50, %r3, 2147483647;
	setp.ne.s32 	%p9, %r50, 1071644672;
	and.pred  	%p1, %p7, %p9;
	or.b32  	%r6, %r5, -2147483648;
	@%p6 bra 	$L__BB0_54;
	and.b32  	%r7, %r39, 3;
$L__BB0_3:
	setp.lt.u32 	%p48, %r39, 4;
	mul.wide.u32 	%rd32, %r198, 8;
	add.s64 	%rd33, %rd4, %rd32;
	ld.global.f64 	%fd2, [%rd33];
	mul.lo.s32 	%r9, %r198, %r39;
	mov.f64 	%fd298, 0d0000000000000000;
	mov.b32 	%r200, 0;
	@%p48 bra 	$L__BB0_26;
	and.b32  	%r112, %r39, 2147483644;
	neg.s32 	%r199, %r112;
	mul.wide.u32 	%rd34, %r9, 8;
	add.s64 	%rd35, %rd1, %rd34;
	add.s64 	%rd46, %rd35, 16;
	mov.f64 	%fd298, 0d0000000000000000;
$L__BB0_5:
	setp.lt.s32 	%p49, %r3, 0;
	setp.eq.s32 	%p50, %r4, 1062207488;
	ld.global.f64 	%fd177, [%rd46+-16];
	add.f64 	%fd178, %fd177, 0dBFE0000000000000;
	div.rn.f64 	%fd4, %fd178, 0d3FB999999999999A;
	{
	.reg .b32 %temp; 
	mov.b64 	{%temp, %r11}, %fd4;
	}
	abs.f64 	%fd5, %fd4;
	{ // callseq 4, 0
	.param .b64 param0;
	st.param.f64 	[param0], %fd5;
	.param .b64 param1;
	st.param.f64 	[param1], 0d4000000000000000;
	.param .b64 retval0;
	call.uni (retval0), 
	__internal_accurate_pow, 
	(
	param0, 
	param1
	);
	ld.param.f64 	%fd179, [retval0];
	} // callseq 4
	setp.lt.s32 	%p52, %r11, 0;
	neg.f64 	%fd181, %fd179;
	selp.f64 	%fd182, %fd181, %fd179, %p50;
	selp.f64 	%fd183, %fd182, %fd179, %p52;
	setp.eq.f64 	%p53, %fd4, 0d0000000000000000;
	selp.b32 	%r113, %r11, 0, %p50;
	or.b32  	%r114, %r113, 2146435072;
	selp.b32 	%r115, %r114, %r113, %p49;
	mov.b32 	%r116, 0;
	mov.b64 	%fd184, {%r116, %r115};
	selp.f64 	%fd287, %fd184, %fd183, %p53;
	add.f64 	%fd185, %fd4, 0d4000000000000000;
	{
	.reg .b32 %temp; 
	mov.b64 	{%temp, %r117}, %fd185;
	}
	and.b32  	%r118, %r117, 2146435072;
	setp.ne.s32 	%p54, %r118, 2146435072;
	@%p54 bra 	$L__BB0_10;
	setp.nan.f64 	%p55, %fd4, %fd4;
	@%p55 bra 	$L__BB0_9;
	setp.neu.f64 	%p56, %fd5, 0d7FF0000000000000;
	@%p56 bra 	$L__BB0_10;
	selp.b32 	%r119, %r6, %r5, %p1;
	selp.b32 	%r120, %r119, %r5, %p52;
	mov.b32 	%r121, 0;
	mov.b64 	%fd287, {%r121, %r120};
	bra.uni 	$L__BB0_10;
$L__BB0_9:
	mov.f64 	%fd186, 0d4000000000000000;
	add.rn.f64 	%fd287, %fd4, %fd186;
$L__BB0_10:
	setp.eq.f64 	%p61, %fd4, 0d3FF0000000000000;
	selp.f64 	%fd187, 0d3FF0000000000000, %fd287, %p61;
	add.f64 	%fd10, %fd298, %fd187;
	ld.global.f64 	%fd188, [%rd46+-8];
	add.f64 	%fd189, %fd188, 0dBFE0000000000000;
	div.rn.f64 	%fd11, %fd189, 0d3FB999999999999A;
	{
	.reg .b32 %temp; 
	mov.b64 	{%temp, %r12}, %fd11;
	}
	abs.f64 	%fd12, %fd11;
	{ // callseq 5, 0
	.param .b64 param0;
	st.param.f64 	[param0], %fd12;
	.param .b64 param1;
	st.param.f64 	[param1], 0d4000000000000000;
	.param .b64 retval0;
	call.uni (retval0), 
	__internal_accurate_pow, 
	(
	param0, 
	param1
	);
	ld.param.f64 	%fd190, [retval0];
	} // callseq 5
	setp.lt.s32 	%p62, %r12, 0;
	neg.f64 	%fd192, %fd190;
	selp.f64 	%fd193, %fd192, %fd190, %p50;
	selp.f64 	%fd194, %fd193, %fd190, %p62;
	setp.eq.f64 	%p63, %fd11, 0d0000000000000000;
	selp.b32 	%r122, %r12, 0, %p50;
	or.b32  	%r123, %r122, 2146435072;
	selp.b32 	%r124, %r123, %r122, %p49;
	mov.b32 	%r125, 0;
	mov.b64 	%fd195, {%r125, %r124};
	selp.f64 	%fd288, %fd195, %fd194, %p63;
	add.f64 	%fd196, %fd11, 0d4000000000000000;
	{
	.reg .b32 %temp; 
	mov.b64 	{%temp, %r126}, %fd196;
	}
	and.b32  	%r127, %r126, 2146435072;
	setp.ne.s32 	%p64, %r127, 2146435072;
	@%p64 bra 	$L__BB0_15;
	setp.nan.f64 	%p65, %fd11, %fd11;
	@%p65 bra 	$L__BB0_14;
	setp.neu.f64 	%p66, %fd12, 0d7FF0000000000000;
	@%p66 bra 	$L__BB0_15;
	selp.b32 	%r128, %r6, %r5, %p1;
	selp.b32 	%r129, %r128, %r5, %p62;
	mov.b32 	%r130, 0;
	mov.b64 	%fd288, {%r130, %r129};
	bra.uni 	$L__BB0_15;
$L__BB0_14:
	mov.f64 	%fd197, 0d4000000000000000;
	add.rn.f64 	%fd288, %fd11, %fd197;
$L__BB0_15:
	setp.eq.f64 	%p71, %fd11, 0d3FF0000000000000;
	selp.f64 	%fd198, 0d3FF0000000000000, %fd288, %p71;
	add.f64 	%fd17, %fd10, %fd198;
	ld.global.f64 	%fd199, [%rd46];
	add.f64 	%fd200, %fd199, 0dBFE0000000000000;
	div.rn.f64 	%fd18, %fd200, 0d3FB999999999999A;
	{
	.reg .b32 %temp; 
	mov.b64 	{%temp, %r13}, %fd18;
	}
	abs.f64 	%fd19, %fd18;
	{ // callseq 6, 0
	.param .b64 param0;
	st.param.f64 	[param0], %fd19;
	.param .b64 param1;
	st.param.f64 	[param1], 0d4000000000000000;
	.param .b64 retval0;
	call.uni (retval0), 
	__internal_accurate_pow, 
	(
	param0, 
	param1
	);
	ld.param.f64 	%fd201, [retval0];
	} // callseq 6
	setp.lt.s32 	%p72, %r13, 0;
	neg.f64 	%fd203, %fd201;
	selp.f64 	%fd204, %fd203, %fd201, %p50;
	selp.f64 	%fd205, %fd204, %fd201, %p72;
	setp.eq.f64 	%p73, %fd18, 0d0000000000000000;
	selp.b32 	%r131, %r13, 0, %p50;
	or.b32  	%r132, %r131, 2146435072;
	selp.b32 	%r133, %r132, %r131, %p49;
	mov.b32 	%r134, 0;
	mov.b64 	%fd206, {%r134, %r133};
	selp.f64 	%fd289, %fd206, %fd205, %p73;
	add.f64 	%fd207, %fd18, 0d4000000000000000;
	{
	.reg .b32 %temp; 
	mov.b64 	{%temp, %r135}, %fd207;
	}
	and.b32  	%r136, %r135, 2146435072;
	setp.ne.s32 	%p74, %r136, 2146435072;
	@%p74 bra 	$L__BB0_20;
	setp.nan.f64 	%p75, %fd18, %fd18;
	@%p75 bra 	$L__BB0_19;
	setp.neu.f64 	%p76, %fd19, 0d7FF0000000000000;
	@%p76 bra 	$L__BB0_20;
	selp.b32 	%r137, %r6, %r5, %p1;
	selp.b32 	%r138, %r137, %r5, %p72;
	mov.b32 	%r139, 0;
	mov.b64 	%fd289, {%r139, %r138};
	bra.uni 	$L__BB0_20;
$L__BB0_19:
	mov.f64 	%fd208, 0d4000000000000000;
	add.rn.f64 	%fd289, %fd18, %fd208;
$L__BB0_20:
	setp.eq.f64 	%p81, %fd18, 0d3FF0000000000000;
	selp.f64 	%fd209, 0d3FF0000000000000, %fd289, %p81;
	add.f64 	%fd24, %fd17, %fd209;
	ld.global.f64 	%fd210, [%rd46+8];
	add.f64 	%fd211, %fd210, 0dBFE0000000000000;
	div.rn.f64 	%fd25, %fd211, 0d3FB999999999999A;
	{
	.reg .b32 %temp; 
	mov.b64 	{%temp, %r14}, %fd25;
	}
	abs.f64 	%fd26, %fd25;
	{ // callseq 7, 0
	.param .b64 param0;
	st.param.f64 	[param0], %fd26;
	.param .b64 param1;
	st.param.f64 	[param1], 0d4000000000000000;
	.param .b64 retval0;
	call.uni (retval0), 
	__internal_accurate_pow, 
	(
	param0, 
	param1
	);
	ld.param.f64 	%fd212, [retval0];
	} // callseq 7
	setp.lt.s32 	%p82, %r14, 0;
	neg.f64 	%fd214, %fd212;
	selp.f64 	%fd215, %fd214, %fd212, %p50;
	selp.f64 	%fd216, %fd215, %fd212, %p82;
	setp.eq.f64 	%p83, %fd25, 0d0000000000000000;
	selp.b32 	%r140, %r14, 0, %p50;
	or.b32  	%r141, %r140, 2146435072;
	selp.b32 	%r142, %r141, %r140, %p49;
	mov.b32 	%r143, 0;
	mov.b64 	%fd217, {%r143, %r142};
	selp.f64 	%fd290, %fd217, %fd216, %p83;
	add.f64 	%fd218, %fd25, 0d4000000000000000;
	{
	.reg .b32 %temp; 
	mov.b64 	{%temp, %r144}, %fd218;
	}
	and.b32  	%r145, %r144, 2146435072;
	setp.ne.s32 	%p84, %r145, 2146435072;
	@%p84 bra 	$L__BB0_25;
	setp.nan.f64 	%p85, %fd25, %fd25;
	@%p85 bra 	$L__BB0_24;
	setp.neu.f64 	%p86, %fd26, 0d7FF0000000000000;
	@%p86 bra 	$L__BB0_25;
	selp.b32 	%r146, %r6, %r5, %p1;
	selp.b32 	%r147, %r146, %r5, %p82;
	mov.b32 	%r148, 0;
	mov.b64 	%fd290, {%r148, %r147};
	bra.uni 	$L__BB0_25;
$L__BB0_24:
	mov.f64 	%fd219, 0d4000000000000000;
	add.rn.f64 	%fd290, %fd25, %fd219;
$L__BB0_25:
	and.b32  	%r200, %r39, 2147483644;
	setp.eq.f64 	%p88, %fd25, 0d3FF0000000000000;
	selp.f64 	%fd220, 0d3FF0000000000000, %fd290, %p88;
	add.f64 	%fd298, %fd24, %fd220;
	add.s32 	%r199, %r199, 4;
	add.s64 	%rd46, %rd46, 32;
	setp.eq.s32 	%p89, %r199, 0;
	@%p89 bra 	$L__BB0_26;
	bra.uni 	$L__BB0_5;
$L__BB0_26:
	setp.eq.s32 	%p90, %r7, 0;
	@%p90 bra 	$L__BB0_53;
	setp.lt.s32 	%p91, %r3, 0;
	setp.eq.s32 	%p92, %r4, 1062207488;
	add.s32 	%r149, %r200, %r9;
	mul.wide.u32 	%rd36, %r149, 8;
	add.s64 	%rd37, %rd1, %rd36;
	ld.global.f64 	%fd221, [%rd37];
	add.f64 	%fd222, %fd221, 0dBFE0000000000000;
	div.rn.f64 	%fd43, %fd222, 0d3FB999999999999A;
	{
	.reg .b32 %temp; 
	mov.b64 	{%temp, %r21}, %fd43;
	}
	abs.f64 	%fd44, %fd43;
	{ // callseq 8, 0
	.param .b64 param0;
	st.param.f64 	[param0], %fd44;
	.param .b64 param1;
	st.param.f64 	[param1], 0d4000000000000000;
	.param .b64 retval0;
	call.uni (retval0), 
	__internal_accurate_pow, 
	(
	param0, 
	param1
	);
	ld.param.f64 	%fd223, [retval0];
	} // callseq 8
	setp.lt.s32 	%p94, %r21, 0;
	neg.f64 	%fd225, %fd223;
	selp.f64 	%fd226, %fd225, %fd223, %p92;
	selp.f64 	%fd227, %fd226, %fd223, %p94;
	setp.eq.f64 	%p95, %fd43, 0d0000000000000000;
	selp.b32 	%r150, %r21, 0, %p92;
	or.b32  	%r151, %r150, 2146435072;
	selp.b32 	%r152, %r151, %r150, %p91;
	mov.b32 	%r153, 0;
	mov.b64 	%fd228, {%r153, %r152};
	selp.f64 	%fd295, %fd228, %fd227, %p95;
	add.f64 	%fd229, %fd43, 0d4000000000000000;
	{
	.reg .b32 %temp; 
	mov.b64 	{%temp, %r154}, %fd229;
	}
	and.b32  	%r155, %r154, 2146435072;
	setp.ne.s32 	%p96, %r155, 2146435072;
	@%p96 bra 	$L__BB0_40;
	setp.nan.f64 	%p97, %fd43, %fd43;
	@%p97 bra 	$L__BB0_39;
	setp.neu.f64 	%p98, %fd44, 0d7FF0000000000000;
	@%p98 bra 	$L__BB0_40;
	selp.b32 	%r156, %r6, %r5, %p1;
	selp.b32 	%r157, %r156, %r5, %p94;
	mov.b32 	%r158, 0;
	mov.b64 	%fd295, {%r158, %r157};
	bra.uni 	$L__BB0_40;
$L__BB0_31:
	setp.gt.f64 	%p124, %fd298, 0d0000000000000000;
	mov.f64 	%fd271, 0d7FF0000000000000;
	sub.f64 	%fd272, %fd271, %fd298;
	selp.f64 	%fd291, 0d0000000000000000, %fd272, %p124;
	setp.geu.f32 	%p125, %f1, 0f40874800;
	@%p125 bra 	$L__BB0_33;
	shr.u32 	%r180, %r24, 31;
	add.s32 	%r181, %r24, %r180;
	shr.s32 	%r182, %r181, 1;
	shl.b32 	%r183, %r182, 20;
	add.s32 	%r184, %r26, %r183;
	mov.b64 	%fd273, {%r25, %r184};
	sub.s32 	%r185, %r24, %r182;
	shl.b32 	%r186, %r185, 20;
	add.s32 	%r187, %r186, 1072693248;
	mov.b32 	%r188, 0;
	mov.b64 	%fd274, {%r188, %r187};
	mul.f64 	%fd291, %fd274, %fd273;
$L__BB0_33:
	setp.lt.s32 	%p126, %r3, 0;
	setp.eq.s32 	%p127, %r4, 1062207488;
	mul.f64 	%fd275, %fd1, %fd291;
	mul.f64 	%fd276, %fd91, %fd2;
	mul.f64 	%fd35, %fd276, %fd275;
	mul.wide.u32 	%rd42, %r198, 8;
	add.s64 	%rd43, %rd3, %rd42;
	st.global.f64 	[%rd43], %fd35;
	{
	.reg .b32 %temp; 
	mov.b64 	{%temp, %r17}, %fd35;
	}
	abs.f64 	%fd36, %fd35;
	{ // callseq 11, 0
	.param .b64 param0;
	st.param.f64 	[param0], %fd36;
	.param .b64 param1;
	st.param.f64 	[param1], 0d4000000000000000;
	.param .b64 retval0;
	call.uni (retval0), 
	__internal_accurate_pow, 
	(
	param0, 
	param1
	);
	ld.param.f64 	%fd277, [retval0];
	} // callseq 11
	setp.lt.s32 	%p129, %r17, 0;
	neg.f64 	%fd279, %fd277;
	selp.f64 	%fd280, %fd279, %fd277, %p127;
	selp.f64 	%fd281, %fd280, %fd277, %p129;
	setp.eq.f64 	%p130, %fd35, 0d0000000000000000;
	selp.b32 	%r189, %r17, 0, %p127;
	or.b32  	%r190, %r189, 2146435072;
	selp.b32 	%r191, %r190, %r189, %p126;
	mov.b32 	%r192, 0;
	mov.b64 	%fd282, {%r192, %r191};
	selp.f64 	%fd292, %fd282, %fd281, %p130;
	add.f64 	%fd283, %fd35, 0d4000000000000000;
	{
	.reg .b32 %temp; 
	mov.b64 	{%temp, %r193}, %fd283;
	}
	and.b32  	%r194, %r193, 2146435072;
	setp.ne.s32 	%p131, %r194, 2146435072;
	@%p131 bra 	$L__BB0_38;
	setp.nan.f64 	%p132, %fd35, %fd35;
	@%p132 bra 	$L__BB0_37;
	setp.neu.f64 	%p133, %fd36, 0d7FF0000000000000;
	@%p133 bra 	$L__BB0_38;
	selp.b32 	%r195, %r6, %r5, %p1;
	selp.b32 	%r196, %r195, %r5, %p129;
	mov.b32 	%r197, 0;
	mov.b64 	%fd292, {%r197, %r196};
	bra.uni 	$L__BB0_38;
$L__BB0_37:
	mov.f64 	%fd284, 0d4000000000000000;
	add.rn.f64 	%fd292, %fd35, %fd284;
$L__BB0_38:
	setp.eq.f64 	%p135, %fd35, 0d3FF0000000000000;
	selp.f64 	%fd285, 0d3FF0000000000000, %fd292, %p135;
	add.s64 	%rd45, %rd2, %rd42;
	st.global.f64 	[%rd45], %fd285;
	add.s32 	%r198, %r198, %r2;
	setp.lt.s32 	%p136, %r198, %r40;
	@%p136 bra 	$L__BB0_3;
	bra.uni 	$L__BB0_77;
$L__BB0_39:
	mov.f64 	%fd230, 0d4000000000000000;
	add.rn.f64 	%fd295, %fd43, %fd230;
$L__BB0_40:
	setp.eq.s32 	%p100, %r7, 1;
	setp.eq.f64 	%p101, %fd43, 0d3FF0000000000000;
	selp.f64 	%fd231, 0d3FF0000000000000, %fd295, %p101;
	add.f64 	%fd298, %fd298, %fd231;
	@%p100 bra 	$L__BB0_53;
	cvt.u64.u32 	%rd38, %r9;
	cvt.u64.u32 	%rd39, %r200;
	add.s64 	%rd40, %rd39, %rd38;
	shl.b64 	%rd41, %rd40, 3;
	add.s64 	%rd8, %rd1, %rd41;
	ld.global.f64 	%fd232, [%rd8+8];
	add.f64 	%fd233, %fd232, 0dBFE0000000000000;
	div.rn.f64 	%fd50, %fd233, 0d3FB999999999999A;
	{
	.reg .b32 %temp; 
	mov.b64 	{%temp, %r22}, %fd50;
	}
	abs.f64 	%fd51, %fd50;
	{ // callseq 9, 0
	.param .b64 param0;
	st.param.f64 	[param0], %fd51;
	.param .b64 param1;
	st.param.f64 	[param1], 0d4000000000000000;
	.param .b64 retval0;
	call.uni (retval0), 
	__internal_accurate_pow, 
	(
	param0, 
	param1
	);
	ld.param.f64 	%fd234, [retval0];
	} // callseq 9
	setp.lt.s32 	%p105, %r22, 0;
	neg.f64 	%fd236, %fd234;
	selp.f64 	%fd237, %fd236, %fd234, %p92;
	selp.f64 	%fd238, %fd237, %fd234, %p105;
	setp.eq.f64 	%p106, %fd50, 0d0000000000000000;
	selp.b32 	%r159, %r22, 0, %p92;
	or.b32  	%r160, %r159, 2146435072;
	selp.b32 	%r161, %r160, %r159, %p91;
	mov.b32 	%r162, 0;
	mov.b64 	%fd239, {%r162, %r161};
	selp.f64 	%fd296, %fd239, %fd238, %p106;
	add.f64 	%fd240, %fd50, 0d4000000000000000;
	{
	.reg .b32 %temp; 
	mov.b64 	{%temp, %r163}, %fd240;
	}
	and.b32  	%r164, %r163, 2146435072;
	setp.ne.s32 	%p107, %r164, 2146435072;
	@%p107 bra 	$L__BB0_46;
	setp.nan.f64 	%p108, %fd50, %fd50;
	@%p108 bra 	$L__BB0_45;
	setp.neu.f64 	%p109, %fd51, 0d7FF0000000000000;
	@%p109 bra 	$L__BB0_46;
	selp.b32 	%r165, %r6, %r5, %p1;
	selp.b32 	%r166, %r165, %r5, %p105;
	mov.b32 	%r167, 0;
	mov.b64 	%fd296, {%r167, %r166};
	bra.uni 	$L__BB0_46;
$L__BB0_45:
	mov.f64 	%fd241, 0d4000000000000000;
	add.rn.f64 	%fd296, %fd50, %fd241;
$L__BB0_46:
	setp.eq.s32 	%p111, %r7, 2;
	setp.eq.f64 	%p112, %fd50, 0d3FF0000000000000;
	selp.f64 	%fd242, 0d3FF0000000000000, %fd296, %p112;
	add.f64 	%fd298, %fd298, %fd242;
	@%p111 bra 	$L__BB0_53;
	ld.global.f64 	%fd243, [%rd8+16];
	add.f64 	%fd244, %fd243, 0dBFE0000000000000;
	div.rn.f64 	%fd57, %fd244, 0d3FB999999999999A;
	{
	.reg .b32 %temp; 
	mov.b64 	{%temp, %r23}, %fd57;
	}
	abs.f64 	%fd58, %fd57;
	{ // callseq 10, 0
	.param .b64 param0;
	st.param.f64 	[param0], %fd58;
	.param .b64 param1;
	st.param.f64 	[param1], 0d4000000000000000;
	.param .b64 retval0;
	call.uni (retval0), 
	__internal_accurate_pow, 
	(
	param0, 
	param1
	);
	ld.param.f64 	%fd245, [retval0];
	} // callseq 10
	setp.lt.s32 	%p116, %r23, 0;
	neg.f64 	%fd247, %fd245;
	selp.f64 	%fd248, %fd247, %fd245, %p92;
	selp.f64 	%fd249, %fd248, %fd245, %p116;
	setp.eq.f64 	%p117, %fd57, 0d0000000000000000;
	selp.b32 	%r168, %r23, 0, %p92;
	or.b32  	%r169, %r168, 2146435072;
	selp.b32 	%r170, %r169, %r168, %p91;
	mov.b32 	%r171, 0;
	mov.b64 	%fd250, {%r171, %r170};
	selp.f64 	%fd297, %fd250, %fd249, %p117;
	add.f64 	%fd251, %fd57, 0d4000000000000000;
	{
	.reg .b32 %temp; 
	mov.b64 	{%temp, %r172}, %fd251;
	}
	and.b32  	%r173, %r172, 2146435072;
	setp.ne.s32 	%p118, %r173, 2146435072;
	@%p118 bra 	$L__BB0_52;
	setp.nan.f64 	%p119, %fd57, %fd57;
	@%p119 bra 	$L__BB0_51;
	setp.neu.f64 	%p120, %fd58, 0d7FF0000000000000;
	@%p120 bra 	$L__BB0_52;
	selp.b32 	%r174, %r6, %r5, %p1;
	selp.b32 	%r175, %r174, %r5, %p116;
	mov.b32 	%r176, 0;
	mov.b64 	%fd297, {%r176, %r175};
	bra.uni 	$L__BB0_52;
$L__BB0_51:
	mov.f64 	%fd252, 0d4000000000000000;
	add.rn.f64 	%fd297, %fd57, %fd252;
$L__BB0_52:
	setp.eq.f64 	%p122, %fd57, 0d3FF0000000000000;
	selp.f64 	%fd253, 0d3FF0000000000000, %fd297, %p122;
	add.f64 	%fd298, %fd298, %fd253;
$L__BB0_53:
	neg.f64 	%fd254, %fd298;
	fma.rn.f64 	%fd255, %fd298, 0dBFF71547652B82FE, 0d4338000000000000;
	{
	.reg .b32 %temp; 
	mov.b64 	{%r24, %temp}, %fd255;
	}
	mov.f64 	%fd256, 0dC338000000000000;
	add.rn.f64 	%fd257, %fd255, %fd256;
	fma.rn.f64 	%fd258, %fd257, 0dBFE62E42FEFA39EF, %fd254;
	fma.rn.f64 	%fd259, %fd257, 0dBC7ABC9E3B39803F, %fd258;
	fma.rn.f64 	%fd260, %fd259, 0d3E5ADE1569CE2BDF, 0d3E928AF3FCA213EA;
	fma.rn.f64 	%fd261, %fd260, %fd259, 0d3EC71DEE62401315;
	fma.rn.f64 	%fd262, %fd261, %fd259, 0d3EFA01997C89EB71;
	fma.rn.f64 	%fd263, %fd262, %fd259, 0d3F2A01A014761F65;
	fma.rn.f64 	%fd264, %fd263, %fd259, 0d3F56C16C1852B7AF;
	fma.rn.f64 	%fd265, %fd264, %fd259, 0d3F81111111122322;
	fma.rn.f64 	%fd266, %fd265, %fd259, 0d3FA55555555502A1;
	fma.rn.f64 	%fd267, %fd266, %fd259, 0d3FC5555555555511;
	fma.rn.f64 	%fd268, %fd267, %fd259, 0d3FE000000000000B;
	fma.rn.f64 	%fd269, %fd268, %fd259, 0d3FF0000000000000;
	fma.rn.f64 	%fd270, %fd269, %fd259, 0d3FF0000000000000;
	{
	.reg .b32 %temp; 
	mov.b64 	{%r25, %temp}, %fd270;
	}
	{
	.reg .b32 %temp; 
	mov.b64 	{%temp, %r26}, %fd270;
	}
	shl.b32 	%r177, %r24, 20;
	add.s32 	%r178, %r177, %r26;
	mov.b64 	%fd291, {%r25, %r178};
	{
	.reg .b32 %temp; 
	mov.b64 	{%temp, %r179}, %fd254;
	}
	mov.b32 	%f6, %r179;
	abs.f32 	%f1, %f6;
	setp.lt.f32 	%p123, %f1, 0f4086232B;
	@%p123 bra 	$L__BB0_33;
	bra.uni 	$L__BB0_31;
$L__BB0_54:
	add.s32 	%r27, %r198, %r2;
	max.s32 	%r51, %r40, %r27;
	setp.lt.s32 	%p10, %r27, %r40;
	selp.u32 	%r52, 1, 0, %p10;
	add.s32 	%r53, %r27, %r52;
	sub.s32 	%r54, %r51, %r53;
	div.u32 	%r55, %r54, %r2;
	add.s32 	%r28, %r55, %r52;
	and.b32  	%r56, %r28, 1;
	setp.eq.b32 	%p11, %r56, 1;
	@%p11 bra 	$L__BB0_64;
	mul.wide.u32 	%rd16, %r198, 8;
	add.s64 	%rd17, %rd4, %rd16;
	ld.global.f64 	%fd66, [%rd17];
	mov.f64 	%fd100, 0d4338000000000000;
	{
	.reg .b32 %temp; 
	mov.b64 	{%r29, %temp}, %fd100;
	}
	mov.f64 	%fd101, 0dC338000000000000;
	add.rn.f64 	%fd102, %fd100, %fd101;
	mul.f64 	%fd103, %fd102, 0dBFE62E42FEFA39EF;
	fma.rn.f64 	%fd104, %fd102, 0dBC7ABC9E3B39803F, %fd103;
	fma.rn.f64 	%fd105, %fd104, 0d3E5ADE1569CE2BDF, 0d3E928AF3FCA213EA;
	fma.rn.f64 	%fd106, %fd105, %fd104, 0d3EC71DEE62401315;
	fma.rn.f64 	%fd107, %fd106, %fd104, 0d3EFA01997C89EB71;
	fma.rn.f64 	%fd108, %fd107, %fd104, 0d3F2A01A014761F65;
	fma.rn.f64 	%fd109, %fd108, %fd104, 0d3F56C16C1852B7AF;
	fma.rn.f64 	%fd110, %fd109, %fd104, 0d3F81111111122322;
	fma.rn.f64 	%fd111, %fd110, %fd104, 0d3FA55555555502A1;
	fma.rn.f64 	%fd112, %fd111, %fd104, 0d3FC5555555555511;
	fma.rn.f64 	%fd113, %fd112, %fd104, 0d3FE000000000000B;
	fma.rn.f64 	%fd114, %fd113, %fd104, 0d3FF0000000000000;
	fma.rn.f64 	%fd115, %fd114, %fd104, 0d3FF0000000000000;
	{
	.reg .b32 %temp; 
	mov.b64 	{%r30, %temp}, %fd115;
	}
	{
	.reg .b32 %temp; 
	mov.b64 	{%temp, %r31}, %fd115;
	}
	shl.b32 	%r57, %r29, 20;
	add.s32 	%r58, %r57, %r31;
	mov.b64 	%fd299, {%r30, %r58};
	mov.f64 	%fd116, 0d8000000000000000;
	{
	.reg .b32 %temp; 
	mov.b64 	{%temp, %r59}, %fd116;
	}
	mov.b32 	%f4, %r59;
	abs.f32 	%f2, %f4;
	setp.lt.f32 	%p12, %f2, 0f4086232B;
	@%p12 bra 	$L__BB0_58;
	setp.geu.f32 	%p13, %f2, 0f40874800;
	mov.f64 	%fd299, 0d7FF0000000000000;
	@%p13 bra 	$L__BB0_58;
	shr.u32 	%r60, %r29, 31;
	add.s32 	%r61, %r29, %r60;
	shr.s32 	%r62, %r61, 1;
	shl.b32 	%r63, %r62, 20;
	add.s32 	%r64, %r31, %r63;
	mov.b64 	%fd118, {%r30, %r64};
	sub.s32 	%r65, %r29, %r62;
	shl.b32 	%r66, %r65, 20;
	add.s32 	%r67, %r66, 1072693248;
	mov.b32 	%r68, 0;
	mov.b64 	%fd119, {%r68, %r67};
	mul.f64 	%fd299, %fd119, %fd118;
$L__BB0_58:
	setp.lt.s32 	%p14, %r3, 0;
	setp.eq.s32 	%p15, %r4, 1062207488;
	mul.f64 	%fd120, %fd1, %fd299;
	mul.f64 	%fd121, %fd91, %fd66;
	mul.f64 	%fd70, %fd121, %fd120;
	add.s64 	%rd19, %rd3, %rd16;
	st.global.f64 	[%rd19], %fd70;
	{
	.reg .b32 %temp; 
	mov.b64 	{%temp, %r32}, %fd70;
	}
	abs.f64 	%fd71, %fd70;
	{ // callseq 1, 0
	.param .b64 param0;
	st.param.f64 	[param0], %fd71;
	.param .b64 param1;
	st.param.f64 	[param1], 0d4000000000000000;
	.param .b64 retval0;
	call.uni (retval0), 
	__internal_accurate_pow, 
	(
	param0, 
	param1
	);
	ld.param.f64 	%fd122, [retval0];
	} // callseq 1
	setp.lt.s32 	%p17, %r32, 0;
	neg.f64 	%fd124, %fd122;
	selp.f64 	%fd125, %fd124, %fd122, %p15;
	selp.f64 	%fd126, %fd125, %fd122, %p17;
	setp.eq.f64 	%p18, %fd70, 0d0000000000000000;
	selp.b32 	%r69, %r32, 0, %p15;
	or.b32  	%r70, %r69, 2146435072;
	selp.b32 	%r71, %r70, %r69, %p14;
	mov.b32 	%r72, 0;
	mov.b64 	%fd127, {%r72, %r71};
	selp.f64 	%fd300, %fd127, %fd126, %p18;
	add.f64 	%fd128, %fd70, 0d4000000000000000;
	{
	.reg .b32 %temp; 
	mov.b64 	{%temp, %r73}, %fd128;
	}
	and.b32  	%r74, %r73, 2146435072;
	setp.ne.s32 	%p19, %r74, 2146435072;
	@%p19 bra 	$L__BB0_63;
	setp.nan.f64 	%p20, %fd70, %fd70;
	@%p20 bra 	$L__BB0_62;
	setp.neu.f64 	%p21, %fd71, 0d7FF0000000000000;
	@%p21 bra 	$L__BB0_63;
	selp.b32 	%r75, %r6, %r5, %p1;
	selp.b32 	%r76, %r75, %r5, %p17;
	mov.b32 	%r77, 0;
	mov.b64 	%fd300, {%r77, %r76};
	bra.uni 	$L__BB0_63;
$L__BB0_62:
	mov.f64 	%fd129, 0d4000000000000000;
	add.rn.f64 	%fd300, %fd70, %fd129;
$L__BB0_63:
	setp.eq.f64 	%p23, %fd70, 0d3FF0000000000000;
	selp.f64 	%fd130, 0d3FF0000000000000, %fd300, %p23;
	add.s64 	%rd21, %rd2, %rd16;
	st.global.f64 	[%rd21], %fd130;
	mov.u32 	%r198, %r27;
$L__BB0_64:
	setp.eq.s32 	%p24, %r28, 0;
	@%p24 bra 	$L__BB0_77;
	mov.f64 	%fd131, 0d4338000000000000;
	{
	.reg .b32 %temp; 
	mov.b64 	{%r78, %temp}, %fd131;
	}
	mov.f64 	%fd132, 0dC338000000000000;
	add.rn.f64 	%fd133, %fd131, %fd132;
	mul.f64 	%fd134, %fd133, 0dBFE62E42FEFA39EF;
	fma.rn.f64 	%fd135, %fd133, 0dBC7ABC9E3B39803F, %fd134;
	fma.rn.f64 	%fd136, %fd135, 0d3E5ADE1569CE2BDF, 0d3E928AF3FCA213EA;
	fma.rn.f64 	%fd137, %fd136, %fd135, 0d3EC71DEE62401315;
	fma.rn.f64 	%fd138, %fd137, %fd135, 0d3EFA01997C89EB71;
	fma.rn.f64 	%fd139, %fd138, %fd135, 0d3F2A01A014761F65;
	fma.rn.f64 	%fd140, %fd139, %fd135, 0d3F56C16C1852B7AF;
	fma.rn.f64 	%fd141, %fd140, %fd135, 0d3F81111111122322;
	fma.rn.f64 	%fd142, %fd141, %fd135, 0d3FA55555555502A1;
	fma.rn.f64 	%fd143, %fd142, %fd135, 0d3FC5555555555511;
	fma.rn.f64 	%fd144, %fd143, %fd135, 0d3FE000000000000B;
	fma.rn.f64 	%fd145, %fd144, %fd135, 0d3FF0000000000000;
	fma.rn.f64 	%fd146, %fd145, %fd135, 0d3FF0000000000000;
	{
	.reg .b32 %temp; 
	mov.b64 	{%r79, %temp}, %fd146;
	}
	{
	.reg .b32 %temp; 
	mov.b64 	{%temp, %r80}, %fd146;
	}
	shl.b32 	%r81, %r78, 20;
	add.s32 	%r82, %r81, %r80;
	mov.b64 	%fd76, {%r79, %r82};
	mov.f64 	%fd147, 0d8000000000000000;
	{
	.reg .b32 %temp; 
	mov.b64 	{%temp, %r83}, %fd147;
	}
	mov.b32 	%f5, %r83;
	abs.f32 	%f3, %f5;
	shr.u32 	%r84, %r78, 31;
	add.s32 	%r85, %r78, %r84;
	shr.s32 	%r86, %r85, 1;
	shl.b32 	%r87, %r86, 20;
	add.s32 	%r88, %r80, %r87;
	mov.b64 	%fd148, {%r79, %r88};
	sub.s32 	%r89, %r78, %r86;
	shl.b32 	%r90, %r89, 20;
	add.s32 	%r91, %r90, 1072693248;
	mov.b32 	%r92, 0;
	mov.b64 	%fd149, {%r92, %r91};
	mul.f64 	%fd77, %fd149, %fd148;
$L__BB0_66:
	setp.geu.f32 	%p25, %f3, 0f40874800;
	setp.lt.f32 	%p26, %f3, 0f4086232B;
	setp.lt.s32 	%p27, %r3, 0;
	setp.eq.s32 	%p28, %r4, 1062207488;
	mul.wide.u32 	%rd22, %r198, 8;
	add.s64 	%rd23, %rd4, %rd22;
	ld.global.f64 	%fd150, [%rd23];
	mul.f64 	%fd151, %fd91, %fd150;
	selp.f64 	%fd152, 0d7FF0000000000000, %fd77, %p25;
	selp.f64 	%fd153, %fd76, %fd152, %p26;
	mul.f64 	%fd78, %fd1, %fd153;
	mul.f64 	%fd79, %fd151, %fd78;
	add.s64 	%rd24, %rd3, %rd22;
	st.global.f64 	[%rd24], %fd79;
	{
	.reg .b32 %temp; 
	mov.b64 	{%temp, %r35}, %fd79;
	}
	abs.f64 	%fd80, %fd79;
	{ // callseq 2, 0
	.param .b64 param0;
	st.param.f64 	[param0], %fd80;
	.param .b64 param1;
	st.param.f64 	[param1], 0d4000000000000000;
	.param .b64 retval0;
	call.uni (retval0), 
	__internal_accurate_pow, 
	(
	param0, 
	param1
	);
	ld.param.f64 	%fd154, [retval0];
	} // callseq 2
	setp.lt.s32 	%p30, %r35, 0;
	neg.f64 	%fd156, %fd154;
	selp.f64 	%fd157, %fd156, %fd154, %p28;
	selp.f64 	%fd158, %fd157, %fd154, %p30;
	setp.eq.f64 	%p31, %fd79, 0d0000000000000000;
	selp.b32 	%r93, %r35, 0, %p28;
	or.b32  	%r94, %r93, 2146435072;
	selp.b32 	%r95, %r94, %r93, %p27;
	mov.b32 	%r96, 0;
	mov.b64 	%fd159, {%r96, %r95};
	selp.f64 	%fd301, %fd159, %fd158, %p31;
	add.f64 	%fd160, %fd79, 0d4000000000000000;
	{
	.reg .b32 %temp; 
	mov.b64 	{%temp, %r97}, %fd160;
	}
	and.b32  	%r98, %r97, 2146435072;
	setp.ne.s32 	%p32, %r98, 2146435072;
	@%p32 bra 	$L__BB0_71;
	setp.num.f64 	%p33, %fd79, %fd79;
	@%p33 bra 	$L__BB0_69;
	mov.f64 	%fd161, 0d4000000000000000;
	add.rn.f64 	%fd301, %fd79, %fd161;
	bra.uni 	$L__BB0_71;
$L__BB0_69:
	setp.neu.f64 	%p34, %fd80, 0d7FF0000000000000;
	@%p34 bra 	$L__BB0_71;
	selp.b32 	%r99, %r6, %r5, %p1;
	selp.b32 	%r100, %r99, %r5, %p30;
	mov.b32 	%r101, 0;
	mov.b64 	%fd301, {%r101, %r100};
$L__BB0_71:
	setp.eq.f64 	%p39, %fd79, 0d3FF0000000000000;
	selp.f64 	%fd162, 0d3FF0000000000000, %fd301, %p39;
	mul.wide.u32 	%rd25, %r198, 8;
	add.s64 	%rd26, %rd2, %rd25;
	st.global.f64 	[%rd26], %fd162;
	add.s32 	%r36, %r198, %r2;
	mul.wide.u32 	%rd27, %r36, 8;
	add.s64 	%rd28, %rd4, %rd27;
	ld.global.f64 	%fd163, [%rd28];
	mul.f64 	%fd164, %fd91, %fd163;
	mul.f64 	%fd85, %fd164, %fd78;
	add.s64 	%rd29, %rd3, %rd27;
	st.global.f64 	[%rd29], %fd85;
	{
	.reg .b32 %temp; 
	mov.b64 	{%temp, %r37}, %fd85;
	}
	abs.f64 	%fd86, %fd85;
	{ // callseq 3, 0
	.param .b64 param0;
	st.param.f64 	[param0], %fd86;
	.param .b64 param1;
	st.param.f64 	[param1], 0d4000000000000000;
	.param .b64 retval0;
	call.uni (retval0), 
	__internal_accurate_pow, 
	(
	param0, 
	param1
	);
	ld.param.f64 	%fd165, [retval0];
	} // callseq 3
	setp.lt.s32 	%p40, %r37, 0;
	neg.f64 	%fd167, %fd165;
	selp.f64 	%fd168, %fd167, %fd165, %p28;
	selp.f64 	%fd169, %fd168, %fd165, %p40;
	setp.eq.f64 	%p41, %fd85, 0d0000000000000000;
	selp.b32 	%r102, %r37, 0, %p28;
	or.b32  	%r103, %r102, 2146435072;
	selp.b32 	%r104, %r103, %r102, %p27;
	mov.b32 	%r105, 0;
	mov.b64 	%fd170, {%r105, %r104};
	selp.f64 	%fd302, %fd170, %fd169, %p41;
	add.f64 	%fd171, %fd85, 0d4000000000000000;
	{
	.reg .b32 %temp; 
	mov.b64 	{%temp, %r106}, %fd171;
	}
	and.b32  	%r107, %r106, 2146435072;
	setp.ne.s32 	%p42, %r107, 2146435072;
	@%p42 bra 	$L__BB0_76;
	setp.nan.f64 	%p43, %fd85, %fd85;
	@%p43 bra 	$L__BB0_75;
	setp.neu.f64 	%p44, %fd86, 0d7FF0000000000000;
	@%p44 bra 	$L__BB0_76;
	selp.b32 	%r108, %r6, %r5, %p1;
	selp.b32 	%r109, %r108, %r5, %p40;
	mov.b32 	%r110, 0;
	mov.b64 	%fd302, {%r110, %r109};
	bra.uni 	$L__BB0_76;
$L__BB0_75:
	mov.f64 	%fd172, 0d4000000000000000;
	add.rn.f64 	%fd302, %fd85, %fd172;
$L__BB0_76:
	setp.eq.f64 	%p46, %fd85, 0d3FF0000000000000;
	selp.f64 	%fd173, 0d3FF0000000000000, %fd302, %p46;
	add.s64 	%rd31, %rd2, %rd27;
	st.global.f64 	[%rd31], %fd173;
	add.s32 	%r198, %r36, %r2;
	setp.lt.s32 	%p47, %r198, %r40;
	@%p47 bra 	$L__BB0_66;
$L__BB0_77:
	ret;

}
	// .globl	generate_random_array_kernel
.visible .entry generate_random_array_kernel(
	.param .u32 generate_random_array_kernel_param_0,
	.param .u32 generate_random_array_kernel_param_1,
	.param .u64 .ptr .align 1 generate_random_array_kernel_param_2,
	.param .u64 .ptr .align 1 generate_random_array_kernel_param_3,
	.param .u64 .ptr .align 1 generate_random_array_kernel_param_4,
	.param .u64 .ptr .align 1 generate_random_array_kernel_param_5
)
{
	.reg .pred 	%p<16>;
	.reg .b32 	%r<200>;
	.reg .b64 	%rd<64>;
	.reg .b64 	%fd<63>;

	ld.param.u32 	%r71, [generate_random_array_kernel_param_0];
	ld.param.u32 	%r72, [generate_random_array_kernel_param_1];
	ld.param.u64 	%rd11, [generate_random_array_kernel_param_2];
	ld.param.u64 	%rd12, [generate_random_array_kernel_param_3];
	ld.param.u64 	%rd13, [generate_random_array_kernel_param_4];
	ld.param.u64 	%rd14, [generate_random_array_kernel_param_5];
	cvta.to.global.u64 	%rd1, %rd14;
	cvta.to.global.u64 	%rd2, %rd12;
	cvta.to.global.u64 	%rd3, %rd11;
	cvta.to.global.u64 	%rd4, %rd13;
	mov.u32 	%r73, %ctaid.x;
	mov.u32 	%r74, %tid.x;
	mov.u32 	%r75, %ntid.x;
	mad.lo.s32 	%r198, %r73, %r75, %r74;
	mov.u32 	%r76, %nctaid.x;
	mul.lo.s32 	%r2, %r75, %r76;
	setp.ge.s32 	%p1, %r198, %r71;
	@%p1 bra 	$L__BB1_21;
	setp.lt.s32 	%p2, %r72, 1;
	@%p2 bra 	$L__BB1_16;
	xor.b32  	%r91, %r198, -1429050551;
	mul.lo.s32 	%r92, %r91, 1099087573;
	add.s32 	%r189, %r92, 5783321;
	xor.b32  	%r186, %r92, 362436069;
	add.s32 	%r185, %r92, 123456789;
	add.s32 	%r184, %r92, -638133224;
	and.b32  	%r93, %r72, 2147483646;
	neg.s32 	%r7, %r93;
	mov.b32 	%r188, -589760388;
	mov.b32 	%r187, -123459836;
$L__BB1_3:
	setp.eq.s32 	%p8, %r72, 1;
	mul.lo.s32 	%r15, %r198, %r72;
	mov.f64 	%fd62, 0d3FF0000000000000;
	mov.b32 	%r183, 0;
	@%p8 bra 	$L__BB1_11;
	mul.wide.u32 	%rd27, %r15, 8;
	add.s64 	%rd28, %rd2, %rd27;
	add.s64 	%rd63, %rd28, 8;
	mul.wide.u32 	%rd29, %r15, 4;
	add.s64 	%rd30, %rd1, %rd29;
	add.s64 	%rd62, %rd30, 4;
	add.s32 	%r168, %r184, 724874;
	mov.f64 	%fd62, 0d3FF0000000000000;
	mov.b32 	%r169, 29;
	mov.u32 	%r170, %r15;
	mov.u32 	%r171, %r7;
$L__BB1_5:
	mov.u32 	%r25, %r189;
	shr.u32 	%r97, %r185, 2;
	xor.b32  	%r98, %r97, %r185;
	shl.b32 	%r99, %r25, 4;
	shl.b32 	%r100, %r98, 1;
	xor.b32  	%r101, %r99, %r100;
	xor.b32  	%r102, %r101, %r25;
	xor.b32  	%r26, %r102, %r98;
	add.s32 	%r103, %r168, %r26;
	add.s32 	%r104, %r103, -362437;
	shr.u32 	%r105, %r186, 2;
	xor.b32  	%r106, %r105, %r186;
	shl.b32 	%r107, %r26, 4;
	shl.b32 	%r108, %r106, 1;
	xor.b32  	%r109, %r108, %r107;
	xor.b32  	%r110, %r109, %r106;
	xor.b32  	%r27, %r110, %r26;
	add.s32 	%r111, %r168, %r27;
	cvt.u64.u32 	%rd31, %r104;
	mul.wide.u32 	%rd32, %r111, 2097152;
	xor.b64  	%rd33, %rd32, %rd31;
	cvt.rn.f64.u64 	%fd21, %rd33;
	fma.rn.f64 	%fd22, %fd21, 0d3CA0000000000000, 0d3C90000000000000;
	mov.f64 	%fd23, 0d3FF0000000000000;
	sub.f64 	%fd24, %fd23, %fd22;
	mul.f64 	%fd2, %fd24, 0d403E000000000000;
	cvt.rzi.s32.f64 	%r112, %fd2;
	min.s32 	%r113, %r112, 30;
	max.s32 	%r28, %r113, 0;
	setp.lt.s32 	%p9, %r112, 1;
	mov.f64 	%fd57, 0d0000000000000000;
	@%p9 bra 	$L__BB1_7;
	add.s32 	%r114, %r28, %r169;
	add.s32 	%r115, %r114, -30;
	mul.wide.u32 	%rd34, %r115, 8;
	add.s64 	%rd35, %rd3, %rd34;
	ld.global.f64 	%fd57, [%rd35];
$L__BB1_7:
	add.s32 	%r116, %r28, %r169;
	add.s32 	%r117, %r116, -29;
	mul.wide.u32 	%rd36, %r117, 8;
	add.s64 	%rd37, %rd3, %rd36;
	ld.global.f64 	%fd26, [%rd37];
	sub.f64 	%fd27, %fd26, %fd57;
	cvt.rn.f64.u32 	%fd28, %r28;
	sub.f64 	%fd29, %fd2, %fd28;
	fma.rn.f64 	%fd30, %fd29, %fd27, %fd57;
	mul.f64 	%fd31, %fd27, 0d403E000000000000;
	mul.f64 	%fd5, %fd62, %fd31;
	add.f64 	%fd32, %fd30, 0d0000000000000000;
	mul.wide.u32 	%rd38, %r170, 8;
	add.s64 	%rd39, %rd2, %rd38;
	st.global.f64 	[%rd39], %fd32;
	mul.wide.u32 	%rd40, %r170, 4;
	add.s64 	%rd41, %rd1, %rd40;
	st.global.u32 	[%rd41], %r28;
	shr.u32 	%r118, %r187, 2;
	xor.b32  	%r119, %r118, %r187;
	shl.b32 	%r120, %r27, 4;
	shl.b32 	%r121, %r119, 1;
	xor.b32  	%r122, %r120, %r121;
	xor.b32  	%r123, %r122, %r27;
	xor.b32  	%r29, %r123, %r119;
	add.s32 	%r124, %r168, %r29;
	add.s32 	%r125, %r124, 362437;
	shr.u32 	%r126, %r188, 2;
	xor.b32  	%r127, %r126, %r188;
	shl.b32 	%r128, %r29, 4;
	shl.b32 	%r129, %r127, 1;
	xor.b32  	%r130, %r129, %r128;
	xor.b32  	%r131, %r130, %r127;
	xor.b32  	%r189, %r131, %r29;
	add.s32 	%r132, %r168, %r189;
	add.s32 	%r133, %r132, 724874;
	cvt.u64.u32 	%rd42, %r125;
	mul.wide.u32 	%rd43, %r133, 2097152;
	xor.b64  	%rd44, %rd43, %rd42;
	cvt.rn.f64.u64 	%fd33, %rd44;
	fma.rn.f64 	%fd34, %fd33, 0d3CA0000000000000, 0d3C90000000000000;
	mov.f64 	%fd35, 0d3FF0000000000000;
	sub.f64 	%fd36, %fd35, %fd34;
	mul.f64 	%fd6, %fd36, 0d403E000000000000;
	cvt.rzi.s32.f64 	%r134, %fd6;
	min.s32 	%r135, %r134, 30;
	max.s32 	%r31, %r135, 0;
	setp.lt.s32 	%p10, %r134, 1;
	mov.f64 	%fd58, 0d0000000000000000;
	@%p10 bra 	$L__BB1_9;
	add.s32 	%r136, %r31, %r169;
	mul.wide.u32 	%rd45, %r136, 8;
	add.s64 	%rd46, %rd3, %rd45;
	ld.global.f64 	%fd58, [%rd46];
$L__BB1_9:
	add.s32 	%r137, %r31, %r169;
	add.s32 	%r138, %r137, 1;
	mul.wide.u32 	%rd47, %r138, 8;
	add.s64 	%rd48, %rd3, %rd47;
	ld.global.f64 	%fd37, [%rd48];
	sub.f64 	%fd38, %fd37, %fd58;
	cvt.rn.f64.u32 	%fd39, %r31;
	sub.f64 	%fd40, %fd6, %fd39;
	fma.rn.f64 	%fd41, %fd40, %fd38, %fd58;
	mul.f64 	%fd42, %fd38, 0d403E000000000000;
	mul.f64 	%fd62, %fd5, %fd42;
	add.f64 	%fd43, %fd41, 0d0000000000000000;
	st.global.f64 	[%rd63], %fd43;
	st.global.u32 	[%rd62], %r31;
	add.s32 	%r171, %r171, 2;
	add.s64 	%rd63, %rd63, 16;
	add.s64 	%rd62, %rd62, 8;
	add.s32 	%r170, %r170, 2;
	add.s32 	%r169, %r169, 60;
	add.s32 	%r168, %r168, 1449748;
	setp.ne.s32 	%p11, %r171, 0;
	mov.u32 	%r186, %r26;
	mov.u32 	%r187, %r27;
	mov.u32 	%r188, %r29;
	mov.u32 	%r185, %r25;
	@%p11 bra 	$L__BB1_5;
	and.b32  	%r183, %r72, 2147483646;
	add.s32 	%r184, %r168, -724874;
	mov.u32 	%r185, %r25;
	mov.u32 	%r186, %r26;
	mov.u32 	%r187, %r27;
	mov.u32 	%r188, %r29;
$L__BB1_11:
	and.b32  	%r139, %r72, 1;
	setp.eq.b32 	%p12, %r139, 1;
	not.pred 	%p13, %p12;
	@%p13 bra 	$L__BB1_15;
	shr.u32 	%r140, %r185, 2;
	xor.b32  	%r141, %r140, %r185;
	shl.b32 	%r142, %r189, 4;
	shl.b32 	%r143, %r141, 1;
	xor.b32  	%r144, %r142, %r143;
	xor.b32  	%r145, %r144, %r189;
	xor.b32  	%r51, %r145, %r141;
	add.s32 	%r146, %r184, %r51;
	add.s32 	%r147, %r146, 362437;
	shr.u32 	%r148, %r186, 2;
	xor.b32  	%r149, %r148, %r186;
	shl.b32 	%r150, %r51, 4;
	shl.b32 	%r151, %r149, 1;
	xor.b32  	%r152, %r151, %r150;
	xor.b32  	%r153, %r152, %r149;
	xor.b32  	%r52, %r153, %r51;
	add.s32 	%r184, %r184, 724874;
	add.s32 	%r154, %r52, %r184;
	cvt.u64.u32 	%rd49, %r147;
	mul.wide.u32 	%rd50, %r154, 2097152;
	xor.b64  	%rd51, %rd50, %rd49;
	cvt.rn.f64.u64 	%fd45, %rd51;
	fma.rn.f64 	%fd46, %fd45, 0d3CA0000000000000, 0d3C90000000000000;
	mov.f64 	%fd47, 0d3FF0000000000000;
	sub.f64 	%fd48, %fd47, %fd46;
	mul.f64 	%fd12, %fd48, 0d403E000000000000;
	cvt.rzi.s32.f64 	%r155, %fd12;
	min.s32 	%r156, %r155, 30;
	max.s32 	%r54, %r156, 0;
	setp.lt.s32 	%p14, %r155, 1;
	mov.f64 	%fd61, 0d0000000000000000;
	@%p14 bra 	$L__BB1_14;
	mad.lo.s32 	%r157, %r183, 30, %r54;
	add.s32 	%r158, %r157, -1;
	mul.wide.u32 	%rd52, %r158, 8;
	add.s64 	%rd53, %rd3, %rd52;
	ld.global.f64 	%fd61, [%rd53];
$L__BB1_14:
	mad.lo.s32 	%r159, %r183, 30, %r54;
	mul.wide.u32 	%rd54, %r159, 8;
	add.s64 	%rd55, %rd3, %rd54;
	ld.global.f64 	%fd49, [%rd55];
	sub.f64 	%fd50, %fd49, %fd61;
	cvt.rn.f64.u32 	%fd51, %r54;
	sub.f64 	%fd52, %fd12, %fd51;
	fma.rn.f64 	%fd53, %fd52, %fd50, %fd61;
	mul.f64 	%fd54, %fd50, 0d403E000000000000;
	mul.f64 	%fd62, %fd62, %fd54;
	add.f64 	%fd55, %fd53, 0d0000000000000000;
	add.s32 	%r160, %r183, %r15;
	mul.wide.u32 	%rd56, %r160, 8;
	add.s64 	%rd57, %rd2, %rd56;
	st.global.f64 	[%rd57], %fd55;
	mul.wide.u32 	%rd58, %r160, 4;
	add.s64 	%rd59, %rd1, %rd58;
	st.global.u32 	[%rd59], %r54;
	mov.u32 	%r185, %r187;
	mov.u32 	%r186, %r188;
	mov.u32 	%r187, %r189;
	mov.u32 	%r188, %r51;
	mov.u32 	%r189, %r52;
$L__BB1_15:
	mul.wide.u32 	%rd60, %r198, 8;
	add.s64 	%rd61, %rd4, %rd60;
	st.global.f64 	[%rd61], %fd62;
	add.s32 	%r198, %r198, %r2;
	setp.lt.s32 	%p15, %r198, %r71;
	@%p15 bra 	$L__BB1_3;
	bra.uni 	$L__BB1_21;
$L__BB1_16:
	add.s32 	%r77, %r198, %r2;
	max.s32 	%r78, %r71, %r77;
	setp.lt.s32 	%p3, %r77, %r71;
	selp.u32 	%r79, 1, 0, %p3;
	add.s32 	%r80, %r77, %r79;
	sub.s32 	%r81, %r78, %r80;
	div.u32 	%r82, %r81, %r2;
	add.s32 	%r62, %r82, %r79;
	and.b32  	%r83, %r62, 3;
	setp.eq.s32 	%p4, %r83, 3;
	@%p4 bra 	$L__BB1_19;
	add.s32 	%r85, %r62, 1;
	and.b32  	%r63, %r85, 3;
	mov.b32 	%r197, 0;
$L__BB1_18:
	.pragma "nounroll";
	mul.wide.u32 	%rd15, %r198, 8;
	add.s64 	%rd16, %rd4, %rd15;
	mov.b64 	%rd17, 4607182418800017408;
	st.global.u64 	[%rd16], %rd17;
	add.s32 	%r198, %r198, %r2;
	add.s32 	%r197, %r197, 1;
	setp.ne.s32 	%p5, %r197, %r63;
	@%p5 bra 	$L__BB1_18;
$L__BB1_19:
	setp.lt.u32 	%p6, %r62, 3;
	@%p6 bra 	$L__BB1_21;
$L__BB1_20:
	mul.wide.u32 	%rd18, %r198, 8;
	add.s64 	%rd19, %rd4, %rd18;
	mov.b64 	%rd20, 4607182418800017408;
	st.global.u64 	[%rd19], %rd20;
	add.s32 	%r86, %r198, %r2;
	mul.wide.u32 	%rd21, %r86, 8;
	add.s64 	%rd22, %rd4, %rd21;
	st.global.u64 	[%rd22], %rd20;
	add.s32 	%r87, %r86, %r2;
	mul.wide.u32 	%rd23, %r87, 8;
	add.s64 	%rd24, %rd4, %rd23;
	st.global.u64 	[%rd24], %rd20;
	add.s32 	%r88, %r87, %r2;
	mul.wide.u32 	%rd25, %r88, 8;
	add.s64 	%rd26, %rd4, %rd25;
	st.global.u64 	[%rd26], %rd20;
	add.s32 	%r198, %r88, %r2;
	setp.lt.s32 	%p7, %r198, %r71;
	@%p7 bra 	$L__BB1_20;
$L__BB1_21:
	ret;

}
.func  (.param .b64 func_retval0) __internal_accurate_pow(
	.param .b64 __internal_accurate_pow_param_0,
	.param .b64 __internal_accurate_pow_param_1
)
{
	.reg .pred 	%p<8>;
	.reg .b32 	%r<49>;
	.reg .b32 	%f<3>;
	.reg .b64 	%fd<109>;

	ld.param.f64 	%fd10, [__internal_accurate_pow_param_0];
	ld.param.f64 	%fd11, [__internal_accurate_pow_param_1];
	{
	.reg .b32 %temp; 
	mov.b64 	{%temp, %r46}, %fd10;
	}
	{
	.reg .b32 %temp; 
	mov.b64 	{%r45, %temp}, %fd10;
	}
	shr.u32 	%r47, %r46, 20;
	setp.gt.u32 	%p1, %r46, 1048575;
	@%p1 bra 	$L__BB2_2;
	mul.f64 	%fd12, %fd10, 0d4350000000000000;
	{
	.reg .b32 %temp; 
	mov.b64 	{%temp, %r46}, %fd12;
	}
	{
	.reg .b32 %temp; 
	mov.b64 	{%r45, %temp}, %fd12;
	}
	shr.u32 	%r16, %r46, 20;
	add.s32 	%r47, %r16, -54;
$L__BB2_2:
	add.s32 	%r48, %r47, -1023;
	and.b32  	%r17, %r46, -2146435073;
	or.b32  	%r18, %r17, 1072693248;
	mov.b64 	%fd107, {%r45, %r18};
	setp.lt.u32 	%p2, %r18, 1073127583;
	@%p2 bra 	$L__BB2_4;
	{
	.reg .b32 %temp; 
	mov.b64 	{%r19, %temp}, %fd107;
	}
	{
	.reg .b32 %temp; 
	mov.b64 	{%temp, %r20}, %fd107;
	}
	add.s32 	%r21, %r20, -1048576;
	mov.b64 	%fd107, {%r19, %r21};
	add.s32 	%r48, %r47, -1022;
$L__BB2_4:
	add.f64 	%fd13, %fd107, 0dBFF0000000000000;
	add.f64 	%fd14, %fd107, 0d3FF0000000000000;
	rcp.approx.ftz.f64 	%fd15, %fd14;
	neg.f64 	%fd16, %fd14;
	fma.rn.f64 	%fd17, %fd16, %fd15, 0d3FF0000000000000;
	fma.rn.f64 	%fd18, %fd17, %fd17, %fd17;
	fma.rn.f64 	%fd19, %fd18, %fd15, %fd15;
	mul.f64 	%fd20, %fd13, %fd19;
	fma.rn.f64 	%fd21, %fd13, %fd19, %fd20;
	mul.f64 	%fd22, %fd21, %fd21;
	fma.rn.f64 	%fd23, %fd22, 0d3EB0F5FF7D2CAFE2, 0d3ED0F5D241AD3B5A;
	fma.rn.f64 	%fd24, %fd23, %fd22, 0d3EF3B20A75488A3F;
	fma.rn.f64 	%fd25, %fd24, %fd22, 0d3F1745CDE4FAECD5;
	fma.rn.f64 	%fd26, %fd25, %fd22, 0d3F3C71C7258A578B;
	fma.rn.f64 	%fd27, %fd26, %fd22, 0d3F6249249242B910;
	fma.rn.f64 	%fd28, %fd27, %fd22, 0d3F89999999999DFB;
	sub.f64 	%fd29, %fd13, %fd21;
	add.f64 	%fd30, %fd29, %fd29;
	neg.f64 	%fd31, %fd21;
	fma.rn.f64 	%fd32, %fd31, %fd13, %fd30;
	mul.f64 	%fd33, %fd19, %fd32;
	fma.rn.f64 	%fd34, %fd22, %fd28, 0d3FB5555555555555;
	mov.f64 	%fd35, 0d3FB5555555555555;
	sub.f64 	%fd36, %fd35, %fd34;
	fma.rn.f64 	%fd37, %fd22, %fd28, %fd36;
	add.f64 	%fd38, %fd37, 0dBC46A4CB00B9E7B0;
	add.f64 	%fd39, %fd34, %fd38;
	sub.f64 	%fd40, %fd34, %fd39;
	add.f64 	%fd41, %fd38, %fd40;
	mul.rn.f64 	%fd42, %fd21, %fd21;
	neg.f64 	%fd43, %fd42;
	fma.rn.f64 	%fd44, %fd21, %fd21, %fd43;
	{
	.reg .b32 %temp; 
	mov.b64 	{%r22, %temp}, %fd33;
	}
	{
	.reg .b32 %temp; 
	mov.b64 	{%temp, %r23}, %fd33;
	}
	add.s32 	%r24, %r23, 1048576;
	mov.b64 	%fd45, {%r22, %r24};
	fma.rn.f64 	%fd46, %fd21, %fd45, %fd44;
	mul.rn.f64 	%fd47, %fd42, %fd21;
	neg.f64 	%fd48, %fd47;
	fma.rn.f64 	%fd49, %fd42, %fd21, %fd48;
	fma.rn.f64 	%fd50, %fd42, %fd33, %fd49;
	fma.rn.f64 	%fd51, %fd46, %fd21, %fd50;
	mul.rn.f64 	%fd52, %fd39, %fd47;
	neg.f64 	%fd53, %fd52;
	fma.rn.f64 	%fd54, %fd39, %fd47, %fd53;
	fma.rn.f64 	%fd55, %fd39, %fd51, %fd54;
	fma.rn.f64 	%fd56, %fd41, %fd47, %fd55;
	add.f64 	%fd57, %fd52, %fd56;
	sub.f64 	%fd58, %fd52, %fd57;
	add.f64 	%fd59, %fd56, %fd58;
	add.f64 	%fd60, %fd21, %fd57;
	sub.f64 	%fd61, %fd21, %fd60;
	add.f64 	%fd62, %fd57, %fd61;
	add.f64 	%fd63, %fd59, %fd62;
	add.f64 	%fd64, %fd33, %fd63;
	add.f64 	%fd65, %fd60, %fd64;
	sub.f64 	%fd66, %fd60, %fd65;
	add.f64 	%fd67, %fd64, %fd66;
	xor.b32  	%r25, %r48, -2147483648;
	mov.b32 	%r26, 1127219200;
	mov.b64 	%fd68, {%r25, %r26};
	mov.b32 	%r27, -2147483648;
	mov.b64 	%fd69, {%r27, %r26};
	sub.f64 	%fd70, %fd68, %fd69;
	fma.rn.f64 	%fd71, %fd70, 0d3FE62E42FEFA39EF, %fd65;
	fma.rn.f64 	%fd72, %fd70, 0dBFE62E42FEFA39EF, %fd71;
	sub.f64 	%fd73, %fd72, %fd65;
	sub.f64 	%fd74, %fd67, %fd73;
	fma.rn.f64 	%fd75, %fd70, 0d3C7ABC9E3B39803F, %fd74;
	add.f64 	%fd76, %fd71, %fd75;
	sub.f64 	%fd77, %fd71, %fd76;
	add.f64 	%fd78, %fd75, %fd77;
	{
	.reg .b32 %temp; 
	mov.b64 	{%temp, %r28}, %fd11;
	}
	{
	.reg .b32 %temp; 
	mov.b64 	{%r29, %temp}, %fd11;
	}
	shl.b32 	%r30, %r28, 1;
	setp.gt.u32 	%p3, %r30, -33554433;
	and.b32  	%r31, %r28, -15728641;
	selp.b32 	%r32, %r31, %r28, %p3;
	mov.b64 	%fd79, {%r29, %r32};
	mul.rn.f64 	%fd80, %fd76, %fd79;
	neg.f64 	%fd81, %fd80;
	fma.rn.f64 	%fd82, %fd76, %fd79, %fd81;
	fma.rn.f64 	%fd83, %fd78, %fd79, %fd82;
	add.f64 	%fd4, %fd80, %fd83;
	sub.f64 	%fd84, %fd80, %fd4;
	add.f64 	%fd5, %fd83, %fd84;
	fma.rn.f64 	%fd85, %fd4, 0d3FF71547652B82FE, 0d4338000000000000;
	{
	.reg .b32 %temp; 
	mov.b64 	{%r13, %temp}, %fd85;
	}
	mov.f64 	%fd86, 0dC338000000000000;
	add.rn.f64 	%fd87, %fd85, %fd86;
	fma.rn.f64 	%fd88, %fd87, 0dBFE62E42FEFA39EF, %fd4;
	fma.rn.f64 	%fd89, %fd87, 0dBC7ABC9E3B39803F, %fd88;
	fma.rn.f64 	%fd90, %fd89, 0d3E5ADE1569CE2BDF, 0d3E928AF3FCA213EA;
	fma.rn.f64 	%fd91, %fd90, %fd89, 0d3EC71DEE62401315;
	fma.rn.f64 	%fd92, %fd91, %fd89, 0d3EFA01997C89EB71;
	fma.rn.f64 	%fd93, %fd92, %fd89, 0d3F2A01A014761F65;
	fma.rn.f64 	%fd94, %fd93, %fd89, 0d3F56C16C1852B7AF;
	fma.rn.f64 	%fd95, %fd94, %fd89, 0d3F81111111122322;
	fma.rn.f64 	%fd96, %fd95, %fd89, 0d3FA55555555502A1;
	fma.rn.f64 	%fd97, %fd96, %fd89, 0d3FC5555555555511;
	fma.rn.f64 	%fd98, %fd97, %fd89, 0d3FE000000000000B;
	fma.rn.f64 	%fd99, %fd98, %fd89, 0d3FF0000000000000;
	fma.rn.f64 	%fd100, %fd99, %fd89, 0d3FF0000000000000;
	{
	.reg .b32 %temp; 
	mov.b64 	{%r14, %temp}, %fd100;
	}
	{
	.reg .b32 %temp; 
	mov.b64 	{%temp, %r15}, %fd100;
	}
	shl.b32 	%r33, %r13, 20;
	add.s32 	%r34, %r33, %r15;
	mov.b64 	%fd108, {%r14, %r34};
	{
	.reg .b32 %temp; 
	mov.b64 	{%temp, %r35}, %fd4;
	}
	mov.b32 	%f2, %r35;
	abs.f32 	%f1, %f2;
	setp.lt.f32 	%p4, %f1, 0f4086232B;
	@%p4 bra 	$L__BB2_7;
	setp.lt.f64 	%p5, %fd4, 0d0000000000000000;
	add.f64 	%fd101, %fd4, 0d7FF0000000000000;
	selp.f64 	%fd108, 0d0000000000000000, %fd101, %p5;
	setp.geu.f32 	%p6, %f1, 0f40874800;
	@%p6 bra 	$L__BB2_7;
	shr.u32 	%r36, %r13, 31;
	add.s32 	%r37, %r13, %r36;
	shr.s32 	%r38, %r37, 1;
	shl.b32 	%r39, %r38, 20;
	add.s32 	%r40, %r15, %r39;
	mov.b64 	%fd102, {%r14, %r40};
	sub.s32 	%r41, %r13, %r38;
	shl.b32 	%r42, %r41, 20;
	add.s32 	%r43, %r42, 1072693248;
	mov.b32 	%r44, 0;
	mov.b64 	%fd103, {%r44, %r43};
	mul.f64 	%fd108, %fd103, %fd102;
$L__BB2_7:
	abs.f64 	%fd104, %fd108;
	setp.eq.f64 	%p7, %fd104, 0d7FF0000000000000;
	fma.rn.f64 	%fd105, %fd108, %fd5, %fd108;
	selp.f64 	%fd106, %fd108, %fd105, %p7;
	st.param.f64 	[func_retval0], %fd106;
	ret;

}


// ===== COMPILED SASS (sm_100) =====

	.target	sm_100

	.elftype	@"ET_EXEC"


//--------------------- .note.nv.tkinfo           --------------------------
	.section	.note.nv.tkinfo,"",@"SHT_NOTE"
	.sectionflags	@"SHF_NOTE_NV_TKINFO"
	.tkinfo
        /*0018*/ 	.word	0x00000002
        /*0030*/ 	.string	""
        /*0030*/ 	.string	"ptxas"
        /*0030*/ 	.string	"Cuda compilation tools, release 13.0, V13.0.88"
        /*0030*/ 	.string	"Build cuda_13.0.r13.0/compiler.36424714_0"
        /*0030*/ 	.string	"-arch sm_100 -m 64 "



//--------------------- .note.nv.cuinfo           --------------------------
	.section	.note.nv.cuinfo,"",@"SHT_NOTE"
	.sectionflags	@"SHF_NOTE_NV_CUINFO"
        /*0018*/ 	.short	0x0002
        /*001a*/ 	.short	0x0064
        /*001c*/ 	.short	0x0082
	.zero		2


//--------------------- .nv.info                  --------------------------
	.section	.nv.info,"",@"SHT_CUDA_INFO"
	.align	4


	//----- nvinfo : EIATTR_REGCOUNT
	.align		4
        /*0000*/ 	.byte	0x04, 0x2f
        /*0002*/ 	.short	(.L_10 - .L_9)
	.align		4
.L_9:
        /*0004*/ 	.word	index@(events_kernel)
        /*0008*/ 	.word	0x00000030


	//----- nvinfo : EIATTR_FRAME_SIZE
	.align		4
.L_10:
        /*000c*/ 	.byte	0x04, 0x11
        /*000e*/ 	.short	(.L_12 - .L_11)
	.align		4
.L_11:
        /*0010*/ 	.word	index@($events_kernel$__internal_accurate_pow)
        /*0014*/ 	.word	0x00000000


	//----- nvinfo : EIATTR_FRAME_SIZE
	.align		4
.L_12:
        /*0018*/ 	.byte	0x04, 0x11
        /*001a*/ 	.short	(.L_14 - .L_13)
	.align		4
.L_13:
        /*001c*/ 	.word	index@($__internal_0_$__cuda_sm20_div_rn_f64_full)
        /*0020*/ 	.word	0x00000000


	//----- nvinfo : EIATTR_FRAME_SIZE
	.align		4
.L_14:
        /*0024*/ 	.byte	0x04, 0x11
        /*0026*/ 	.short	(.L_16 - .L_15)
	.align		4
.L_15:
        /*0028*/ 	.word	index@(events_kernel)
        /*002c*/ 	.word	0x00000000


	//----- nvinfo : EIATTR_REGCOUNT
	.align		4
.L_16:
        /*0030*/ 	.byte	0x04, 0x2f
        /*0032*/ 	.short	(.L_18 - .L_17)
	.align		4
.L_17:
        /*0034*/ 	.word	index@(generate_random_array_kernel)
        /*0038*/ 	.word	0x00000028


	//----- nvinfo : EIATTR_FRAME_SIZE
	.align		4
.L_18:
        /*003c*/ 	.byte	0x04, 0x11
        /*003e*/ 	.short	(.L_20 - .L_19)
	.align		4
.L_19:
        /*0040*/ 	.word	index@(generate_random_array_kernel)
        /*0044*/ 	.word	0x00000000


	//----- nvinfo : EIATTR_MIN_STACK_SIZE
	.align		4
.L_20:
        /*0048*/ 	.byte	0x04, 0x12
        /*004a*/ 	.short	(.L_22 - .L_21)
	.align		4
.L_21:
        /*004c*/ 	.word	index@(generate_random_array_kernel)
        /*0050*/ 	.word	0x00000000


	//----- nvinfo : EIATTR_MIN_STACK_SIZE
	.align		4
.L_22:
        /*0054*/ 	.byte	0x04, 0x12
        /*0056*/ 	.short	(.L_24 - .L_23)
	.align		4
.L_23:
        /*0058*/ 	.word	index@(events_kernel)
        /*005c*/ 	.word	0x00000000
.L_24:


//--------------------- .nv.compat                --------------------------
	.section	.nv.compat,"",@"SHT_CUDA_COMPAT_INFO"
	.align	4
        /*0000*/ 	.byte	0x02, 0x09, 0x00, 0x00, 0x02, 0x02, 0x01, 0x00, 0x02, 0x05, 0x05, 0x00, 0x03, 0x07, 0x01, 0x01
        /*0010*/ 	.byte	0x02, 0x03, 0x00, 0x00, 0x02, 0x06, 0x01, 0x00, 0x04, 0x0b, 0x08, 0x00, 0x01, 0x00, 0x00, 0x00
        /*0020*/ 	.byte	0x00, 0x00, 0x00, 0x00


//--------------------- .nv.info.generate_random_array_kernel --------------------------
	.section	.nv.info.generate_random_array_kernel,"",@"SHT_CUDA_INFO"
	.sectionflags	@""
	.align	4


	//----- nvinfo : EIATTR_CUDA_API_VERSION
	.align		4
        /*0000*/ 	.byte	0x04, 0x37
        /*0002*/ 	.short	(.L_26 - .L_25)
.L_25:
        /*0004*/ 	.word	0x00000082


	//----- nvinfo : EIATTR_KPARAM_INFO
	.align		4
.L_26:
        /*0008*/ 	.byte	0x04, 0x17
        /*000a*/ 	.short	(.L_28 - .L_27)
.L_27:
        /*000c*/ 	.word	0x00000000
        /*0010*/ 	.short	0x0005
        /*0012*/ 	.short	0x0020
        /*0014*/ 	.byte	0x00, 0xf5, 0x21, 0x00


	//----- nvinfo : EIATTR_KPARAM_INFO
	.align		4
.L_28:
        /*0018*/ 	.byte	0x04, 0x17
        /*001a*/ 	.short	(.L_30 - .L_29)
.L_29:
        /*001c*/ 	.word	0x00000000
        /*0020*/ 	.short	0x0004
        /*0022*/ 	.short	0x0018
        /*0024*/ 	.byte	0x00, 0xf5, 0x21, 0x00


	//----- nvinfo : EIATTR_KPARAM_INFO
	.align		4
.L_30:
        /*0028*/ 	.byte	0x04, 0x17
        /*002a*/ 	.short	(.L_32 - .L_31)
.L_31:
        /*002c*/ 	.word	0x00000000
        /*0030*/ 	.short	0x0003
        /*0032*/ 	.short	0x0010
        /*0034*/ 	.byte	0x00, 0xf5, 0x21, 0x00


	//----- nvinfo : EIATTR_KPARAM_INFO
	.align		4
.L_32:
        /*0038*/ 	.byte	0x04, 0x17
        /*003a*/ 	.short	(.L_34 - .L_33)
.L_33:
        /*003c*/ 	.word	0x00000000
        /*0040*/ 	.short	0x0002
        /*0042*/ 	.short	0x0008
        /*0044*/ 	.byte	0x00, 0xf5, 0x21, 0x00


	//----- nvinfo : EIATTR_KPARAM_INFO
	.align		4
.L_34:
        /*0048*/ 	.byte	0x04, 0x17
        /*004a*/ 	.short	(.L_36 - .L_35)
.L_35:
        /*004c*/ 	.word	0x00000000
        /*0050*/ 	.short	0x0001
        /*0052*/ 	.short	0x0004
        /*0054*/ 	.byte	0x00, 0xf0, 0x11, 0x00


	//----- nvinfo : EIATTR_KPARAM_INFO
	.align		4
.L_36:
        /*0058*/ 	.byte	0x04, 0x17
        /*005a*/ 	.short	(.L_38 - .L_37)
.L_37:
        /*005c*/ 	.word	0x00000000
        /*0060*/ 	.short	0x0000
        /*0062*/ 	.short	0x0000
        /*0064*/ 	.byte	0x00, 0xf0, 0x11, 0x00


	//----- nvinfo : EIATTR_SPARSE_MMA_MASK
	.align		4
.L_38:
        /*0068*/ 	.byte	0x03, 0x50
        /*006a*/ 	.short	0x0000


	//----- nvinfo : EIATTR_MAXREG_COUNT
	.align		4
        /*006c*/ 	.byte	0x03, 0x1b
        /*006e*/ 	.short	0x00ff


	//----- nvinfo : EIATTR_MERCURY_ISA_VERSION
	.align		4
        /*0070*/ 	.byte	0x03, 0x5f
        /*0072*/ 	.short	0x0101


	//----- nvinfo : EIATTR_VRC_CTA_INIT_COUNT
	.align		4
        /*0074*/ 	.byte	0x02, 0x4a
	.zero		1
	.zero		1


	//----- nvinfo : EIATTR_EXIT_INSTR_OFFSETS
	.align		4
        /*0078*/ 	.byte	0x04, 0x1c
        /*007a*/ 	.short	(.L_40 - .L_39)


	//   ....[0]....
.L_39:
        /*007c*/ 	.word	0x00000090


	//   ....[1]....
        /*0080*/ 	.word	0x00000d90


	//   ....[2]....
        /*0084*/ 	.word	0x00001050


	//   ....[3]....
        /*0088*/ 	.word	0x00001160


	//----- nvinfo : EIATTR_CRS_STACK_SIZE
	.align		4
.L_40:
        /*008c*/ 	.byte	0x04, 0x1e
        /*008e*/ 	.short	(.L_42 - .L_41)
.L_41:
        /*0090*/ 	.word	0x00000000


	//----- nvinfo : EIATTR_CBANK_PARAM_SIZE
	.align		4
.L_42:
        /*0094*/ 	.byte	0x03, 0x19
        /*0096*/ 	.short	0x0028


	//----- nvinfo : EIATTR_PARAM_CBANK
	.align		4
        /*0098*/ 	.byte	0x04, 0x0a
        /*009a*/ 	.short	(.L_44 - .L_43)
	.align		4
.L_43:
        /*009c*/ 	.word	index@(.nv.constant0.generate_random_array_kernel)
        /*00a0*/ 	.short	0x0380
        /*00a2*/ 	.short	0x0028


	//----- nvinfo : EIATTR_SW_WAR
	.align		4
.L_44:
        /*00a4*/ 	.byte	0x04, 0x36
        /*00a6*/ 	.short	(.L_46 - .L_45)
.L_45:
        /*00a8*/ 	.word	0x00000008
.L_46:


//--------------------- .nv.info.events_kernel    --------------------------
	.section	.nv.info.events_kernel,"",@"SHT_CUDA_INFO"
	.sectionflags	@""
	.align	4


	//----- nvinfo : EIATTR_CUDA_API_VERSION
	.align		4
        /*0000*/ 	.byte	0x04, 0x37
        /*0002*/ 	.short	(.L_48 - .L_47)
.L_47:
        /*0004*/ 	.word	0x00000082


	//----- nvinfo : EIATTR_KPARAM_INFO
	.align		4
.L_48:
        /*0008*/ 	.byte	0x04, 0x17
        /*000a*/ 	.short	(.L_50 - .L_49)
.L_49:
        /*000c*/ 	.word	0x00000000
        /*0010*/ 	.short	0x0006
        /*0012*/ 	.short	0x0028
        /*0014*/ 	.byte	0x00, 0xf5, 0x21, 0x00


	//----- nvinfo : EIATTR_KPARAM_INFO
	.align		4
.L_50:
        /*0018*/ 	.byte	0x04, 0x17
        /*001a*/ 	.short	(.L_52 - .L_51)
.L_51:
        /*001c*/ 	.word	0x00000000
        /*0020*/ 	.short	0x0005
        /*0022*/ 	.short	0x0020
        /*0024*/ 	.byte	0x00, 0xf5, 0x21, 0x00


	//----- nvinfo : EIATTR_KPARAM_INFO
	.align		4
.L_52:
        /*0028*/ 	.byte	0x04, 0x17
        /*002a*/ 	.short	(.L_54 - .L_53)
.L_53:
        /*002c*/ 	.word	0x00000000
        /*0030*/ 	.short	0x0004
        /*0032*/ 	.short	0x0018
        /*0034*/ 	.byte	0x00, 0xf0, 0x21, 0x00


	//----- nvinfo : EIATTR_KPARAM_INFO
	.align		4
.L_54:
        /*0038*/ 	.byte	0x04, 0x17
        /*003a*/ 	.short	(.L_56 - .L_55)
.L_55:
        /*003c*/ 	.word	0x00000000
        /*0040*/ 	.short	0x0003
        /*0042*/ 	.short	0x0014
        /*0044*/ 	.byte	0x00, 0xf0, 0x11, 0x00


	//----- nvinfo : EIATTR_KPARAM_INFO
	.align		4
.L_56:
        /*0048*/ 	.byte	0x04, 0x17
        /*004a*/ 	.short	(.L_58 - .L_57)
.L_57:
        /*004c*/ 	.word	0x00000000
        /*0050*/ 	.short	0x0002
        /*0052*/ 	.short	0x0010
        /*0054*/ 	.byte	0x00, 0xf0, 0x11, 0x00


	//----- nvinfo : EIATTR_KPARAM_INFO
	.align		4
.L_58:
        /*0058*/ 	.byte	0x04, 0x17
        /*005a*/ 	.short	(.L_60 - .L_59)
.L_59:
        /*005c*/ 	.word	0x00000000
        /*0060*/ 	.short	0x0001
        /*0062*/ 	.short	0x0008
        /*0064*/ 	.byte	0x00, 0xf5, 0x21, 0x00


	//----- nvinfo : EIATTR_KPARAM_INFO
	.align		4
.L_60:
        /*0068*/ 	.byte	0x04, 0x17
        /*006a*/ 	.short	(.L_62 - .L_61)
.L_61:
        /*006c*/ 	.word	0x00000000
        /*0070*/ 	.short	0x0000
        /*0072*/ 	.short	0x0000
        /*0074*/ 	.byte	0x00, 0xf5, 0x21, 0x00


	//----- nvinfo : EIATTR_SPARSE_MMA_MASK
	.align		4
.L_62:
        /*0078*/ 	.byte	0x03, 0x50
        /*007a*/ 	.short	0x0000


	//----- nvinfo : EIATTR_MAXREG_COUNT
	.align		4
        /*007c*/ 	.byte	0x03, 0x1b
        /*007e*/ 	.short	0x00ff


	//----- nvinfo : EIATTR_MERCURY_ISA_VERSION
	.align		4
        /*0080*/ 	.byte	0x03, 0x5f
        /*0082*/ 	.short	0x0101


	//----- nvinfo : EIATTR_VRC_CTA_INIT_COUNT
	.align		4
        /*0084*/ 	.byte	0x02, 0x4a
	.zero		1
	.zero		1


	//----- nvinfo : EIATTR_EXIT_INSTR_OFFSETS
	.align		4
        /*0088*/ 	.byte	0x04, 0x1c
        /*008a*/ 	.short	(.L_64 - .L_63)


	//   ....[0]....
.L_63:
        /*008c*/ 	.word	0x00000120


	//   ....[1]....
        /*0090*/ 	.word	0x000021a0


	//   ....[2]....
        /*0094*/ 	.word	0x000028a0


	//   ....[3]....
        /*0098*/ 	.word	0x00003030


	//----- nvinfo : EIATTR_CRS_STACK_SIZE
	.align		4
.L_64:
        /*009c*/ 	.byte	0x04, 0x1e
        /*009e*/ 	.short	(.L_66 - .L_65)
.L_65:
        /*00a0*/ 	.word	0x00000000


	//----- nvinfo : EIATTR_CBANK_PARAM_SIZE
	.align		4
.L_66:
        /*00a4*/ 	.byte	0x03, 0x19
        /*00a6*/ 	.short	0x0030


	//----- nvinfo : EIATTR_PARAM_CBANK
	.align		4
        /*00a8*/ 	.byte	0x04, 0x0a
        /*00aa*/ 	.short	(.L_68 - .L_67)
	.align		4
.L_67:
        /*00ac*/ 	.word	index@(.nv.constant0.events_kernel)
        /*00b0*/ 	.short	0x0380
        /*00b2*/ 	.short	0x0030


	//----- nvinfo : EIATTR_SW_WAR
	.align		4
.L_68:
        /*00b4*/ 	.byte	0x04, 0x36
        /*00b6*/ 	.short	(.L_70 - .L_69)
.L_69:
        /*00b8*/ 	.word	0x00000008
.L_70:


//--------------------- .nv.callgraph             --------------------------
	.section	.nv.callgraph,"",@"SHT_CUDA_CALLGRAPH"
	.align	4
	.sectionentsize	8
	.align		4
        /*0000*/ 	.word	0x00000000
	.align		4
        /*0004*/ 	.word	0xffffffff
	.align		4
        /*0008*/ 	.word	0x00000000
	.align		4
        /*000c*/ 	.word	0xfffffffe
	.align		4
        /*0010*/ 	.word	0x00000000
	.align		4
        /*0014*/ 	.word	0xfffffffd
	.align		4
        /*0018*/ 	.word	0x00000000
	.align		4
        /*001c*/ 	.word	0xfffffffc


//--------------------- .nv.constant4             --------------------------
	.section	.nv.constant4,"a",@progbits
	.align	8
	.align		8
.nv.constant4:
        /*0000*/ 	.dword	precalc_xorwow_matrix
	.align		8
        /*0008*/ 	.dword	precalc_xorwow_offset_matrix
	.align		8
        /*0010*/ 	.dword	mrg32k3aM1
	.align		8
        /*0018*/ 	.dword	mrg32k3aM2
	.align		8
        /*0020*/ 	.dword	mrg32k3aM1SubSeq
	.align		8
        /*0028*/ 	.dword	mrg32k3aM2SubSeq
	.align		8
        /*0030*/ 	.dword	mrg32k3aM1Seq
	.align		8
        /*0038*/ 	.dword	mrg32k3aM2Seq


//--------------------- .nv.constant3             --------------------------
	.section	.nv.constant3,"a",@progbits
	.align	8
.nv.constant3:
	.type		__cr_lgamma_table,@object
	.size		__cr_lgamma_table,(.L_8 - __cr_lgamma_table)
__cr_lgamma_table:
        /*0000*/ 	.byte	0x00, 0x00, 0x00, 0x00, 0x00, 0x00, 0x00, 0x00, 0x00, 0x00, 0x00, 0x00, 0x00, 0x00, 0x00, 0x00
        /*0010*/ 	.byte	0xef, 0x39, 0xfa, 0xfe, 0x42, 0x2e, 0xe6, 0x3f, 0x02, 0x20, 0x2a, 0xfa, 0x0b, 0xab, 0xfc, 0x3f
        /*0020*/ 	.byte	0xf9, 0x2c, 0x92, 0x7c, 0xa7, 0x6c, 0x09, 0x40, 0xc9, 0x79, 0x44, 0x3c, 0x64, 0x26, 0x13, 0x40
        /*0030*/ 	.byte	0xca, 0x01, 0xcf, 0x3a, 0x27, 0x51, 0x1a, 0x40, 0x30, 0xcc, 0x2d, 0xf3, 0xe1, 0x0c, 0x21, 0x40
        /*0040*/ 	.byte	0x0d, 0xb7, 0xfc, 0x82, 0x8e, 0x35, 0x25, 0x40
.L_8:


//--------------------- .text.generate_random_array_kernel --------------------------
	.section	.text.generate_random_array_kernel,"ax",@progbits
	.align	128
        .global         generate_random_array_kernel
        .type           generate_random_array_kernel,@function
        .size           generate_random_array_kernel,(.L_x_87 - generate_random_array_kernel)
        .other          generate_random_array_kernel,@"STO_CUDA_ENTRY STV_DEFAULT"
generate_random_array_kernel:
.text.generate_random_array_kernel:
[----:B------:R-:W-:Y:S01]  /*0000*/  LDC R1, c[0x0][0x37c] ;  /* 0x0000df00ff017b82 */ /* 0x000fe20000000800 */
[----:B------:R-:W0:Y:S07]  /*0010*/  S2R R3, SR_TID.X ;  /* 0x0000000000037919 */ /* 0x000e2e0000002100 */
[----:B------:R-:W0:Y:S01]  /*0020*/  S2UR UR4, SR_CTAID.X ;  /* 0x00000000000479c3 */ /* 0x000e220000002500 */
[----:B------:R-:W1:Y:S07]  /*0030*/  LDCU UR8, c[0x0][0x380] ;  /* 0x00007000ff0877ac */ /* 0x000e6e0008000800 */
[----:B------:R-:W0:Y:S01]  /*0040*/  LDC R0, c[0x0][0x360] ;  /* 0x0000d800ff007b82 */ /* 0x000e220000000800 */
[----:B------:R-:W2:Y:S01]  /*0050*/  LDCU UR5, c[0x0][0x370] ;  /* 0x00006e00ff0577ac */ /* 0x000ea20008000800 */
[----:B0-----:R-:W-:-:S02]  /*0060*/  IMAD R3, R0, UR4, R3 ;  /* 0x0000000400037c24 */ /* 0x001fc4000f8e0203 */
[----:B--2---:R-:W-:-:S03]  /*0070*/  IMAD R0, R0, UR5, RZ ;  /* 0x0000000500007c24 */ /* 0x004fc6000f8e02ff */
[----:B-1----:R-:W-:-:S13]  /*0080*/  ISETP.GE.AND P0, PT, R3, UR8, PT ;  /* 0x0000000803007c0c */ /* 0x002fda000bf06270 */
[----:B------:R-:W-:Y:S05]  /*0090*/  @P0 EXIT ;  /* 0x000000000000094d */ /* 0x000fea0003800000 */
[----:B------:R-:W0:Y:S01]  /*00a0*/  LDCU UR4, c[0x0][0x384] ;  /* 0x00007080ff0477ac */ /* 0x000e220008000800 */
[----:B------:R-:W1:Y:S01]  /*00b0*/  LDCU.64 UR6, c[0x0][0x358] ;  /* 0x00006b00ff0677ac */ /* 0x000e620008000a00 */
[----:B0-----:R-:W-:-:S09]  /*00c0*/  UISETP.GE.AND UP0, UPT, UR4, 0x1, UPT ;  /* 0x000000010400788c */ /* 0x001fd2000bf06270 */
[----:B-1----:R-:W-:Y:S05]  /*00d0*/  BRA.U !UP0, `(.L_x_0) ;  /* 0x0000000d08307547 */ /* 0x002fea000b800000 */
[----:B------:R-:W-:Y:S01]  /*00e0*/  LOP3.LUT R2, R3, 0xaad26b49, RZ, 0x3c, !PT ;  /* 0xaad26b4903027812 */ /* 0x000fe200078e3cff */
[----:B------:R-:W-:Y:S01]  /*00f0*/  ULOP3.LUT UR4, UR4, 0x7ffffffe, URZ, 0xc0, !UPT ;  /* 0x7ffffffe04047892 */ /* 0x000fe2000f8ec0ff */
[----:B------:R-:W-:Y:S02]  /*0100*/  IMAD.MOV.U32 R5, RZ, RZ, -0x23270784 ;  /* 0xdcd8f87cff057424 */ /* 0x000fe400078e00ff */
[----:B------:R-:W-:Y:S01]  /*0110*/  IMAD.MOV.U32 R24, RZ, RZ, -0x75bd8fc ;  /* 0xf8a42704ff187424 */ /* 0x000fe200078e00ff */
[----:B------:R-:W-:Y:S01]  /*0120*/  UIADD3 UR4, UPT, UPT, -UR4, URZ, URZ ;  /* 0x000000ff04047290 */ /* 0x000fe2000fffe1ff */
[----:B------:R-:W-:-:S04]  /*0130*/  IMAD R2, R2, 0x4182bed5, RZ ;  /* 0x4182bed502027824 */ /* 0x000fc800078e02ff */
[C---:B------:R-:W-:Y:S01]  /*0140*/  VIADD R7, R2.reuse, 0x583f19 ;  /* 0x00583f1902077836 */ /* 0x040fe20000000000 */
[C---:B------:R-:W-:Y:S02]  /*0150*/  LOP3.LUT R29, R2.reuse, 0x159a55e5, RZ, 0x3c, !PT ;  /* 0x159a55e5021d7812 */ /* 0x040fe400078e3cff */
[C---:B------:R-:W-:Y:S01]  /*0160*/  IADD3 R28, PT, PT, R2.reuse, 0x75bcd15, RZ ;  /* 0x075bcd15021c7810 */ /* 0x040fe20007ffe0ff */
[----:B------:R-:W-:-:S07]  /*0170*/  VIADD R2, R2, 0xd9f6dc18 ;  /* 0xd9f6dc1802027836 */ /* 0x000fce0000000000 */
.L_x_4:
[----:B0-----:R-:W0:Y:S01]  /*0180*/  LDCU UR5, c[0x0][0x384] ;  /* 0x00007080ff0577ac */ /* 0x001e220008000800 */
[----:B------:R-:W-:Y:S02]  /*0190*/  HFMA2 R12, -RZ, RZ, 0, 0 ;  /* 0x00000000ff0c7431 */ /* 0x000fe400000001ff */
[----:B------:R-:W-:Y:S02]  /*01a0*/  IMAD.MOV.U32 R19, RZ, RZ, RZ ;  /* 0x000000ffff137224 */ /* 0x000fe400078e00ff */
[----:B------:R-:W-:Y:S02]  /*01b0*/  IMAD.MOV.U32 R13, RZ, RZ, 0x3ff00000 ;  /* 0x3ff00000ff0d7424 */ /* 0x000fe400078e00ff */
[----:B0-----:R-:W-:-:S04]  /*01c0*/  IMAD.U32 R4, RZ, RZ, UR5 ;  /* 0x00000005ff047e24 */ /* 0x001fc8000f8e00ff */
[----:B------:R-:W-:Y:S01]  /*01d0*/  IMAD R6, R3, R4, RZ ;  /* 0x0000000403067224 */ /* 0x000fe200078e02ff */
[----:B------:R-:W-:-:S13]  /*01e0*/  ISETP.NE.AND P0, PT, R4, 0x1, PT ;  /* 0x000000010400780c */ /* 0x000fda0003f05270 */
[----:B------:R-:W-:Y:S05]  /*01f0*/  @!P0 BRA `(.L_x_1) ;  /* 0x0000000400e48947 */ /* 0x000fea0003800000 */
[----:B------:R-:W0:Y:S01]  /*0200*/  LDC.64 R8, c[0x0][0x390] ;  /* 0x0000e400ff087b82 */ /* 0x000e220000000a00 */
[----:B------:R-:W-:Y:S02]  /*0210*/  VIADD R2, R2, 0xb0f8a ;  /* 0x000b0f8a02027836 */ /* 0x000fe40000000000 */
[----:B------:R-:W-:Y:S02]  /*0220*/  IMAD.MOV.U32 R10, RZ, RZ, 0x1d ;  /* 0x0000001dff0a7424 */ /* 0x000fe400078e00ff */
[----:B------:R-:W-:Y:S02]  /*0230*/  IMAD.MOV.U32 R4, RZ, RZ, R6 ;  /* 0x000000ffff047224 */ /* 0x000fe400078e0006 */
[----:B------:R-:W-:Y:S01]  /*0240*/  IMAD.U32 R30, RZ, RZ, UR4 ;  /* 0x00000004ff1e7e24 */ /* 0x000fe2000f8e00ff */
[----:B------:R-:W1:Y:S01]  /*0250*/  LDC.64 R12, c[0x0][0x3a0] ;  /* 0x0000e800ff0c7b82 */ /* 0x000e620000000a00 */
[----:B0-----:R-:W-:-:S03]  /*0260*/  IMAD.WIDE.U32 R8, R6, 0x8, R8 ;  /* 0x0000000806087825 */ /* 0x001fc600078e0008 */
[----:B------:R-:W-:Y:S01]  /*0270*/  IADD3 R26, P0, PT, R8, 0x8, RZ ;  /* 0x00000008081a7810 */ /* 0x000fe20007f1e0ff */
[----:B-1----:R-:W-:-:S04]  /*0280*/  IMAD.WIDE.U32 R12, R6, 0x4, R12 ;  /* 0x00000004060c7825 */ /* 0x002fc800078e000c */
[----:B------:R-:W-:Y:S01]  /*0290*/  IMAD.X R11, RZ, RZ, R9, P0 ;  /* 0x000000ffff0b7224 */ /* 0x000fe200000e0609 */
[----:B------:R-:W-:Y:S02]  /*02a0*/  IADD3 R8, P1, PT, R12, 0x4, RZ ;  /* 0x000000040c087810 */ /* 0x000fe40007f3e0ff */
[----:B------:R-:W-:Y:S02]  /*02b0*/  MOV R12, 0x0 ;  /* 0x00000000000c7802 */ /* 0x000fe40000000f00 */
[----:B------:R-:W-:Y:S01]  /*02c0*/  IADD3.X R27, PT, PT, RZ, R13, RZ, P1, !PT ;  /* 0x0000000dff1b7210 */ /* 0x000fe20000ffe4ff */
[----:B------:R-:W-:-:S08]  /*02d0*/  IMAD.MOV.U32 R13, RZ, RZ, 0x3ff00000 ;  /* 0x3ff00000ff0d7424 */ /* 0x000fd000078e00ff */
.L_x_2:
[----:B------:R-:W-:Y:S01]  /*02e0*/  SHF.R.U32.HI R9, RZ, 0x2, R28 ;  /* 0x00000002ff097819 */ /* 0x000fe2000001161c */
[----:B------:R-:W-:Y:S01]  /*02f0*/  IMAD.SHL.U32 R14, R7, 0x10, RZ ;  /* 0x00000010070e7824 */ /* 0x000fe200078e00ff */
[----:B------:R-:W-:Y:S01]  /*0300*/  SHF.R.U32.HI R16, RZ, 0x2, R29 ;  /* 0x00000002ff107819 */ /* 0x000fe2000001161d */
[----:B------:R-:W0:Y:S01]  /*0310*/  LDC.64 R20, c[0x0][0x388] ;  /* 0x0000e200ff147b82 */ /* 0x000e220000000a00 */
[----:B------:R-:W-:Y:S02]  /*0320*/  LOP3.LUT R9, R9, R28, RZ, 0x3c, !PT ;  /* 0x0000001c09097212 */ /* 0x000fe400078e3cff */
[----:B------:R-:W-:Y:S02]  /*0330*/  CS2R R18, SRZ ;  /* 0x0000000000127805 */ /* 0x000fe4000001ff00 */
[----:B------:R-:W-:Y:S01]  /*0340*/  LOP3.LUT R16, R16, R29, RZ, 0x3c, !PT ;  /* 0x0000001d10107212 */ /* 0x000fe200078e3cff */
[----:B------:R-:W-:Y:S01]  /*0350*/  IMAD.SHL.U32 R15, R9, 0x2, RZ ;  /* 0x00000002090f7824 */ /* 0x000fe200078e00ff */
[----:B------:R-:W-:Y:S01]  /*0360*/  SHF.R.U32.HI R32, RZ, 0x2, R5 ;  /* 0x00000002ff207819 */ /* 0x000fe20000011605 */
[----:B------:R-:W1:Y:S03]  /*0370*/  LDC.64 R34, c[0x0][0x390] ;  /* 0x0000e400ff227b82 */ /* 0x000e660000000a00 */
[----:B------:R-:W-:-:S04]  /*0380*/  LOP3.LUT R14, R7, R14, R15, 0x96, !PT ;  /* 0x0000000e070e7212 */ /* 0x000fc800078e960f */
[----:B------:R-:W-:Y:S02]  /*0390*/  LOP3.LUT R29, R14, R9, RZ, 0x3c, !PT ;  /* 0x000000090e1d7212 */ /* 0x000fe400078e3cff */
[----:B------:R-:W-:Y:S02]  /*03a0*/  SHF.L.U32 R14, R16, 0x1, RZ ;  /* 0x00000001100e7819 */ /* 0x000fe400000006ff */
[----:B------:R-:W-:Y:S01]  /*03b0*/  IADD3 R17, PT, PT, R2, -0x587c5, R29 ;  /* 0xfffa783b02117810 */ /* 0x000fe20007ffe01d */
[----:B------:R-:W-:-:S05]  /*03c0*/  IMAD.SHL.U32 R9, R29, 0x10, RZ ;  /* 0x000000101d097824 */ /* 0x000fca00078e00ff */
[----:B------:R-:W-:-:S04]  /*03d0*/  LOP3.LUT R14, R16, R14, R9, 0x96, !PT ;  /* 0x0000000e100e7212 */ /* 0x000fc800078e9609 */
[----:B------:R-:W-:-:S05]  /*03e0*/  LOP3.LUT R9, R14, R29, RZ, 0x3c, !PT ;  /* 0x0000001d0e097212 */ /* 0x000fca00078e3cff */
[----:B------:R-:W-:-:S04]  /*03f0*/  IMAD.IADD R14, R9, 0x1, R2 ;  /* 0x00000001090e7824 */ /* 0x000fc800078e0202 */
[----:B------:R-:W-:-:S03]  /*0400*/  IMAD.WIDE.U32 R14, R14, 0x200000, RZ ;  /* 0x002000000e0e7825 */ /* 0x000fc600078e00ff */
[----:B------:R-:W-:Y:S01]  /*0410*/  LOP3.LUT R16, R14, R17, RZ, 0x3c, !PT ;  /* 0x000000110e107212 */ /* 0x000fe200078e3cff */
[----:B------:R-:W-:Y:S01]  /*0420*/  IMAD.MOV.U32 R17, RZ, RZ, R15 ;  /* 0x000000ffff117224 */ /* 0x000fe200078e000f */
[----:B------:R-:W-:Y:S01]  /*0430*/  MOV R14, 0x0 ;  /* 0x00000000000e7802 */ /* 0x000fe20000000f00 */
[----:B------:R-:W-:Y:S02]  /*0440*/  IMAD.MOV.U32 R15, RZ, RZ, 0x3ca00000 ;  /* 0x3ca00000ff0f7424 */ /* 0x000fe400078e00ff */
[----:B------:R-:W2:Y:S04]  /*0450*/  I2F.F64.U64 R36, R16 ;  /* 0x0000001000247312 */ /* 0x000ea80000301800 */
[----:B--2---:R-:W-:-:S08]  /*0460*/  DFMA R36, R36, R14, 5.5511151231257827021e-17 ;  /* 0x3c9000002424742b */ /* 0x004fd0000000000e */
[----:B------:R-:W-:-:S08]  /*0470*/  DADD R36, -R36, 1 ;  /* 0x3ff0000024247429 */ /* 0x000fd00000000100 */
[----:B------:R-:W-:-:S06]  /*0480*/  DMUL R36, R36, 30 ;  /* 0x403e000024247828 */ /* 0x000fcc0000000000 */
[----:B------:R-:W2:Y:S02]  /*0490*/  F2I.F64.TRUNC R31, R36 ;  /* 0x00000024001f7311 */ /* 0x000ea4000030d100 */
[C---:B--2---:R-:W-:Y:S02]  /*04a0*/  ISETP.GE.AND P0, PT, R31.reuse, 0x1, PT ;  /* 0x000000011f00780c */ /* 0x044fe40003f06270 */
[----:B------:R-:W-:-:S04]  /*04b0*/  VIMNMX.RELU R31, PT, PT, R31, 0x1e, PT ;  /* 0x0000001e1f1f7848 */ /* 0x000fc80003fe1100 */
[----:B------:R-:W-:-:S05]  /*04c0*/  IADD3 R25, PT, PT, R31, -0x1d, R10 ;  /* 0xffffffe31f197810 */ /* 0x000fca0007ffe00a */
[----:B0-----:R-:W-:Y:S02]  /*04d0*/  IMAD.WIDE.U32 R16, R25, 0x8, R20 ;  /* 0x0000000819107825 */ /* 0x001fe400078e0014 */
[----:B------:R-:W-:-:S04]  /*04e0*/  @P0 IADD3 R23, PT, PT, R31, -0x1e, R10 ;  /* 0xffffffe21f170810 */ /* 0x000fc80007ffe00a */
[----:B------:R-:W2:Y:S01]  /*04f0*/  LDG.E.64 R16, desc[UR6][R16.64] ;  /* 0x0000000610107981 */ /* 0x000ea2000c1e1b00 */
[----:B------:R-:W-:-:S05]  /*0500*/  @P0 IMAD.WIDE.U32 R22, R23, 0x8, R20 ;  /* 0x0000000817160825 */ /* 0x000fca00078e0014 */
[----:B------:R0:W2:Y:S01]  /*0510*/  @P0 LDG.E.64 R18, desc[UR6][R22.64] ;  /* 0x0000000616120981 */ /* 0x0000a2000c1e1b00 */
[----:B------:R-:W-:-:S04]  /*0520*/  SHF.R.U32.HI R25, RZ, 0x2, R24 ;  /* 0x00000002ff197819 */ /* 0x000fc80000011618 */
[----:B------:R-:W-:Y:S01]  /*0530*/  LOP3.LUT R25, R25, R24, RZ, 0x3c, !PT ;  /* 0x0000001819197212 */ /* 0x000fe200078e3cff */
[----:B------:R-:W-:-:S04]  /*0540*/  IMAD.SHL.U32 R24, R9, 0x10, RZ ;  /* 0x0000001009187824 */ /* 0x000fc800078e00ff */
[----:B------:R-:W-:Y:S01]  /*0550*/  IMAD.SHL.U32 R28, R25, 0x2, RZ ;  /* 0x00000002191c7824 */ /* 0x000fe200078e00ff */
[----:B------:R-:W-:-:S04]  /*0560*/  LOP3.LUT R32, R32, R5, RZ, 0x3c, !PT ;  /* 0x0000000520207212 */ /* 0x000fc800078e3cff */
[----:B------:R-:W-:-:S04]  /*0570*/  LOP3.LUT R24, R9, R24, R28, 0x96, !PT ;  /* 0x0000001809187212 */ /* 0x000fc800078e961c */
[----:B------:R-:W-:Y:S02]  /*0580*/  LOP3.LUT R5, R24, R25, RZ, 0x3c, !PT ;  /* 0x0000001918057212 */ /* 0x000fe400078e3cff */
[----:B------:R-:W-:-:S03]  /*0590*/  SHF.L.U32 R24, R32, 0x1, RZ ;  /* 0x0000000120187819 */ /* 0x000fc600000006ff */
[----:B0-----:R-:W-:Y:S02]  /*05a0*/  IMAD.SHL.U32 R23, R5, 0x10, RZ ;  /* 0x0000001005177824 */ /* 0x001fe400078e00ff */
[----:B------:R-:W-:-:S03]  /*05b0*/  IMAD.MOV.U32 R28, RZ, RZ, R7 ;  /* 0x000000ffff1c7224 */ /* 0x000fc600078e0007 */
[----:B------:R-:W-:-:S04]  /*05c0*/  LOP3.LUT R24, R32, R24, R23, 0x96, !PT ;  /* 0x0000001820187212 */ /* 0x000fc800078e9617 */
[----:B------:R-:W-:-:S04]  /*05d0*/  LOP3.LUT R7, R24, R5, RZ, 0x3c, !PT ;  /* 0x0000000518077212 */ /* 0x000fc800078e3cff */
[C---:B------:R-:W-:Y:S02]  /*05e0*/  IADD3 R24, PT, PT, R2.reuse, 0xb0f8a, R7 ;  /* 0x000b0f8a02187810 */ /* 0x040fe40007ffe007 */
[----:B------:R-:W-:-:S03]  /*05f0*/  IADD3 R23, PT, PT, R2, 0x587c5, R5 ;  /* 0x000587c502177810 */ /* 0x000fc60007ffe005 */
[----:B------:R-:W-:-:S03]  /*0600*/  IMAD.WIDE.U32 R24, R24, 0x200000, RZ ;  /* 0x0020000018187825 */ /* 0x000fc600078e00ff */
[----:B------:R-:W-:-:S06]  /*0610*/  LOP3.LUT R24, R24, R23, RZ, 0x3c, !PT ;  /* 0x0000001718187212 */ /* 0x000fcc00078e3cff */
[----:B------:R-:W0:Y:S02]  /*0620*/  I2F.F64.U64 R24, R24 ;  /* 0x0000001800187312 */ /* 0x000e240000301800 */
[----:B0-----:R-:W-:-:S08]  /*0630*/  DFMA R14, R24, R14, 5.5511151231257827021e-17 ;  /* 0x3c900000180e742b */ /* 0x001fd0000000000e */
[----:B------:R-:W-:Y:S01]  /*0640*/  DADD R14, -R14, 1 ;  /* 0x3ff000000e0e7429 */ /* 0x000fe20000000100 */
[----:B------:R-:W0:Y:S07]  /*0650*/  I2F.F64.U32 R22, R31 ;  /* 0x0000001f00167312 */ /* 0x000e2e0000201800 */
[----:B------:R-:W-:-:S06]  /*0660*/  DMUL R14, R14, 30 ;  /* 0x403e00000e0e7828 */ /* 0x000fcc0000000000 */
[----:B------:R-:W3:Y:S01]  /*0670*/  F2I.F64.TRUNC R33, R14 ;  /* 0x0000000e00217311 */ /* 0x000ee2000030d100 */
[----:B0-----:R-:W-:Y:S01]  /*0680*/  DADD R36, R36, -R22 ;  /* 0x0000000024247229 */ /* 0x001fe20000000816 */
[----:B------:R-:W0:Y:S01]  /*0690*/  LDC.64 R22, c[0x0][0x3a0] ;  /* 0x0000e800ff167b82 */ /* 0x000e220000000a00 */
[C---:B---3--:R-:W-:Y:S02]  /*06a0*/  ISETP.GE.AND P0, PT, R33.reuse, 0x1, PT ;  /* 0x000000012100780c */ /* 0x048fe40003f06270 */
[----:B------:R-:W-:-:S04]  /*06b0*/  VIMNMX.RELU R33, PT, PT, R33, 0x1e, PT ;  /* 0x0000001e21217848 */ /* 0x000fc80003fe1100 */
[----:B------:R-:W-:Y:S01]  /*06c0*/  IADD3 R25, PT, PT, R33, 0x1, R10 ;  /* 0x0000000121197810 */ /* 0x000fe20007ffe00a */
[----:B-1----:R-:W-:-:S04]  /*06d0*/  IMAD.WIDE.U32 R34, R4, 0x8, R34 ;  /* 0x0000000804227825 */ /* 0x002fc800078e0022 */
[----:B0-----:R-:W-:Y:S01]  /*06e0*/  IMAD.WIDE.U32 R22, R4, 0x4, R22 ;  /* 0x0000000404167825 */ /* 0x001fe200078e0016 */
[----:B--2---:R-:W-:-:S08]  /*06f0*/  DADD R16, R16, -R18 ;  /* 0x0000000010107229 */ /* 0x004fd00000000812 */
[----:B------:R-:W-:Y:S01]  /*0700*/  DFMA R36, R16, R36, R18 ;  /* 0x000000241024722b */ /* 0x000fe20000000012 */
[----:B------:R-:W-:-:S04]  /*0710*/  @P0 IMAD.IADD R19, R33, 0x1, R10 ;  /* 0x0000000121130824 */ /* 0x000fc800078e020a */
[----:B------:R-:W-:-:S03]  /*0720*/  @P0 IMAD.WIDE.U32 R18, R19, 0x8, R20 ;  /* 0x0000000813120825 */ /* 0x000fc600078e0014 */
[----:B------:R-:W-:Y:S01]  /*0730*/  DADD R36, RZ, R36 ;  /* 0x00000000ff247229 */ /* 0x000fe20000000024 */
[----:B------:R-:W-:Y:S01]  /*0740*/  IMAD.WIDE.U32 R20, R25, 0x8, R20 ;  /* 0x0000000819147825 */ /* 0x000fe200078e0014 */
[----:B------:R-:W-:-:S05]  /*0750*/  CS2R R24, SRZ ;  /* 0x0000000000187805 */ /* 0x000fca000001ff00 */
[----:B------:R0:W-:Y:S04]  /*0760*/  STG.E.64 desc[UR6][R34.64], R36 ;  /* 0x0000002422007986 */ /* 0x0001e8000c101b06 */
[----:B------:R1:W-:Y:S04]  /*0770*/  STG.E desc[UR6][R22.64], R31 ;  /* 0x0000001f16007986 */ /* 0x0003e8000c101906 */
[----:B------:R2:W0:Y:S04]  /*0780*/  @P0 LDG.E.64 R24, desc[UR6][R18.64] ;  /* 0x0000000612180981 */ /* 0x000428000c1e1b00 */
[----:B------:R-:W0:Y:S01]  /*0790*/  LDG.E.64 R20, desc[UR6][R20.64] ;  /* 0x0000000614147981 */ /* 0x000e22000c1e1b00 */
[----:B--2---:R-:W2:Y:S02]  /*07a0*/  I2F.F64.U32 R18, R33 ;  /* 0x0000002100127312 */ /* 0x004ea40000201800 */
[----:B--2---:R-:W-:Y:S01]  /*07b0*/  DADD R14, R14, -R18 ;  /* 0x000000000e0e7229 */ /* 0x004fe20000000812 */
[----:B------:R-:W-:-:S02]  /*07c0*/  IMAD.MOV.U32 R18, RZ, RZ, R8 ;  /* 0x000000ffff127224 */ /* 0x000fc400078e0008 */
[----:B------:R-:W-:Y:S01]  /*07d0*/  IMAD.MOV.U32 R19, RZ, RZ, R27 ;  /* 0x000000ffff137224 */ /* 0x000fe200078e001b */
[----:B------:R-:W-:-:S04]  /*07e0*/  IADD3 R30, PT, PT, R30, 0x2, RZ ;  /* 0x000000021e1e7810 */ /* 0x000fc80007ffe0ff */
[----:B------:R-:W-:Y:S02]  /*07f0*/  ISETP.NE.AND P0, PT, R30, RZ, PT ;  /* 0x000000ff1e00720c */ /* 0x000fe40003f05270 */
[----:B------:R-:W-:Y:S01]  /*0800*/  IADD3 R8, P2, PT, R8, 0x8, RZ ;  /* 0x0000000808087810 */ /* 0x000fe20007f5e0ff */
[----:B------:R-:W-:Y:S02]  /*0810*/  VIADD R4, R4, 0x2 ;  /* 0x0000000204047836 */ /* 0x000fe40000000000 */
[----:B------:R-:W-:Y:S02]  /*0820*/  VIADD R2, R2, 0x161f14 ;  /* 0x00161f1402027836 */ /* 0x000fe40000000000 */
[----:B------:R-:W-:Y:S02]  /*0830*/  IMAD.X R27, RZ, RZ, R27, P2 ;  /* 0x000000ffff1b7224 */ /* 0x000fe400010e061b */
[----:B------:R-:W-:Y:S01]  /*0840*/  VIADD R10, R10, 0x3c ;  /* 0x0000003c0a0a7836 */ /* 0x000fe20000000000 */
[----:B0-----:R-:W-:-:S08]  /*0850*/  DADD R34, R20, -R24 ;  /* 0x0000000014227229 */ /* 0x001fd00000000818 */
[----:B------:R-:W-:Y:S02]  /*0860*/  DFMA R14, R34, R14, R24 ;  /* 0x0000000e220e722b */ /* 0x000fe40000000018 */
[----:B------:R-:W-:-:S06]  /*0870*/  DMUL R24, R16, 30 ;  /* 0x403e000010187828 */ /* 0x000fcc0000000000 */
[----:B------:R-:W-:Y:S01]  /*0880*/  DADD R16, RZ, R14 ;  /* 0x00000000ff107229 */ /* 0x000fe2000000000e */
[----:B------:R-:W-:Y:S01]  /*0890*/  MOV R14, R26 ;  /* 0x0000001a000e7202 */ /* 0x000fe20000000f00 */
[----:B------:R-:W-:-:S05]  /*08a0*/  IMAD.MOV.U32 R15, RZ, RZ, R11 ;  /* 0x000000ffff0f7224 */ /* 0x000fca00078e000b */
[----:B------:R1:W-:Y:S04]  /*08b0*/  STG.E.64 desc[UR6][R14.64], R16 ;  /* 0x000000100e007986 */ /* 0x0003e8000c101b06 */
[----:B------:R1:W-:Y:S01]  /*08c0*/  STG.E desc[UR6][R18.64], R33 ;  /* 0x0000002112007986 */ /* 0x0003e2000c101906 */
[----:B------:R-:W-:Y:S02]  /*08d0*/  DMUL R12, R24, R12 ;  /* 0x0000000c180c7228 */ /* 0x000fe40000000000 */
[----:B------:R-:W-:Y:S01]  /*08e0*/  DMUL R34, R34, 30 ;  /* 0x403e000022227828 */ /* 0x000fe20000000000 */
[----:B------:R-:W-:Y:S02]  /*08f0*/  IADD3 R26, P1, PT, R26, 0x10, RZ ;  /* 0x000000101a1a7810 */ /* 0x000fe40007f3e0ff */
[----:B------:R-:W-:-:S03]  /*0900*/  MOV R24, R9 ;  /* 0x0000000900187202 */ /* 0x000fc60000000f00 */
[----:B------:R-:W-:Y:S02]  /*0910*/  IMAD.X R11, RZ, RZ, R11, P1 ;  /* 0x000000ffff0b7224 */ /* 0x000fe400008e060b */
[----:B------:R-:W-:Y:S01]  /*0920*/  DMUL R12, R12, R34 ;  /* 0x000000220c0c7228 */ /* 0x000fe20000000000 */
[----:B-1----:R-:W-:Y:S10]  /*0930*/  @P0 BRA `(.L_x_2) ;  /* 0xfffffff800680947 */ /* 0x002ff4000383ffff */
[----:B------:R-:W0:Y:S01]  /*0940*/  LDCU UR5, c[0x0][0x384] ;  /* 0x00007080ff0577ac */ /* 0x000e220008000800 */
[----:B------:R-:W-:Y:S02]  /*0950*/  VIADD R2, R2, 0xfff4f076 ;  /* 0xfff4f07602027836 */ /* 0x000fe40000000000 */
[----:B------:R-:W-:Y:S01]  /*0960*/  IMAD.MOV.U32 R24, RZ, RZ, R9 ;  /* 0x000000ffff187224 */ /* 0x000fe200078e0009 */
[----:B0-----:R-:W-:-:S04]  /*0970*/  MOV R4, UR5 ;  /* 0x0000000500047c02 */ /* 0x001fc80008000f00 */
[----:B------:R-:W-:-:S07]  /*0980*/  LOP3.LUT R19, R4, 0x7ffffffe, RZ, 0xc0, !PT ;  /* 0x7ffffffe04137812 */ /* 0x000fce00078ec0ff */
.L_x_1:
[----:B------:R-:W-:-:S04]  /*0990*/  LOP3.LUT R4, R4, 0x1, RZ, 0xc0, !PT ;  /* 0x0000000104047812 */ /* 0x000fc800078ec0ff */
[----:B------:R-:W-:-:S13]  /*09a0*/  ISETP.NE.U32.AND P0, PT, R4, 0x1, PT ;  /* 0x000000010400780c */ /* 0x000fda0003f05070 */
[----:B------:R-:W-:Y:S05]  /*09b0*/  @P0 BRA `(.L_x_3) ;  /* 0x0000000000d80947 */ /* 0x000fea0003800000 */
[----:B------:R-:W-:Y:S01]  /*09c0*/  SHF.R.U32.HI R9, RZ, 0x2, R28 ;  /* 0x00000002ff097819 */ /* 0x000fe2000001161c */
[----:B------:R-:W-:Y:S01]  /*09d0*/  IMAD.SHL.U32 R4, R7, 0x10, RZ ;  /* 0x0000001007047824 */ /* 0x000fe200078e00ff */
[----:B------:R-:W-:Y:S01]  /*09e0*/  SHF.R.U32.HI R10, RZ, 0x2, R29 ;  /* 0x00000002ff0a7819 */ /* 0x000fe2000001161d */
[----:B------:R-:W-:Y:S01]  /*09f0*/  IMAD.MOV.U32 R16, RZ, RZ, 0x0 ;  /* 0x00000000ff107424 */ /* 0x000fe200078e00ff */
[----:B------:R-:W-:Y:S01]  /*0a00*/  LOP3.LUT R9, R9, R28, RZ, 0x3c, !PT ;  /* 0x0000001c09097212 */ /* 0x000fe200078e3cff */
[----:B------:R-:W-:Y:S01]  /*0a10*/  IMAD.MOV.U32 R17, RZ, RZ, 0x3ca00000 ;  /* 0x3ca00000ff117424 */ /* 0x000fe200078e00ff */
[----:B------:R-:W-:Y:S01]  /*0a20*/  LOP3.LUT R10, R10, R29, RZ, 0x3c, !PT ;  /* 0x0000001d0a0a7212 */ /* 0x000fe200078e3cff */
[----:B------:R-:W0:Y:S02]  /*0a30*/  LDC.64 R20, c[0x0][0x388] ;  /* 0x0000e200ff147b82 */ /* 0x000e240000000a00 */
[----:B------:R-:W-:-:S05]  /*0a40*/  IMAD.SHL.U32 R8, R9, 0x2, RZ ;  /* 0x0000000209087824 */ /* 0x000fca00078e00ff */
[----:B------:R-:W-:Y:S01]  /*0a50*/  LOP3.LUT R4, R7, R4, R8, 0x96, !PT ;  /* 0x0000000407047212 */ /* 0x000fe200078e9608 */
[----:B------:R-:W1:Y:S03]  /*0a60*/  LDC.64 R26, c[0x0][0x3a0] ;  /* 0x0000e800ff1a7b82 */ /* 0x000e660000000a00 */
[----:B------:R-:W-:Y:S02]  /*0a70*/  LOP3.LUT R15, R4, R9, RZ, 0x3c, !PT ;  /* 0x00000009040f7212 */ /* 0x000fe400078e3cff */
[----:B------:R-:W-:Y:S02]  /*0a80*/  SHF.L.U32 R4, R10, 0x1, RZ ;  /* 0x000000010a047819 */ /* 0x000fe400000006ff */
[C---:B------:R-:W-:Y:S01]  /*0a90*/  IADD3 R23, PT, PT, R2.reuse, 0x587c5, R15 ;  /* 0x000587c502177810 */ /* 0x040fe20007ffe00f */
[----:B------:R-:W-:Y:S02]  /*0aa0*/  IMAD.SHL.U32 R9, R15, 0x10, RZ ;  /* 0x000000100f097824 */ /* 0x000fe400078e00ff */
[----:B------:R-:W-:-:S03]  /*0ab0*/  VIADD R2, R2, 0xb0f8a ;  /* 0x000b0f8a02027836 */ /* 0x000fc60000000000 */
[----:B------:R-:W-:-:S04]  /*0ac0*/  LOP3.LUT R4, R10, R4, R9, 0x96, !PT ;  /* 0x000000040a047212 */ /* 0x000fc800078e9609 */
[----:B------:R-:W-:-:S05]  /*0ad0*/  LOP3.LUT R11, R4, R15, RZ, 0x3c, !PT ;  /* 0x0000000f040b7212 */ /* 0x000fca00078e3cff */
[----:B------:R-:W-:-:S04]  /*0ae0*/  IMAD.IADD R8, R2, 0x1, R11 ;  /* 0x0000000102087824 */ /* 0x000fc800078e020b */
[----:B------:R-:W-:-:S03]  /*0af0*/  IMAD.WIDE.U32 R8, R8, 0x200000, RZ ;  /* 0x0020000008087825 */ /* 0x000fc600078e00ff */
[----:B------:R-:W-:Y:S02]  /*0b00*/  LOP3.LUT R22, R8, R23, RZ, 0x3c, !PT ;  /* 0x0000001708167212 */ /* 0x000fe400078e3cff */
[----:B------:R-:W-:-:S04]  /*0b10*/  MOV R23, R9 ;  /* 0x0000000900177202 */ /* 0x000fc80000000f00 */
[----:B------:R2:W3:Y:S02]  /*0b20*/  I2F.F64.U64 R8, R22 ;  /* 0x0000001600087312 */ /* 0x0004e40000301800 */
[----:B--2---:R-:W2:Y:S01]  /*0b30*/  LDC.64 R22, c[0x0][0x390] ;  /* 0x0000e400ff167b82 */ /* 0x004ea20000000a00 */
[----:B---3--:R-:W-:-:S08]  /*0b40*/  DFMA R8, R8, R16, 5.5511151231257827021e-17 ;  /* 0x3c9000000808742b */ /* 0x008fd00000000010 */
[----:B------:R-:W-:-:S08]  /*0b50*/  DADD R8, -R8, 1 ;  /* 0x3ff0000008087429 */ /* 0x000fd00000000100 */
[----:B------:R-:W-:Y:S01]  /*0b60*/  DMUL R16, R8, 30 ;  /* 0x403e000008107828 */ /* 0x000fe20000000000 */
[----:B------:R-:W-:-:S05]  /*0b70*/  CS2R R8, SRZ ;  /* 0x0000000000087805 */ /* 0x000fca000001ff00 */
[----:B------:R-:W3:Y:S02]  /*0b80*/  F2I.F64.TRUNC R4, R16 ;  /* 0x0000001000047311 */ /* 0x000ee4000030d100 */
[C---:B---3--:R-:W-:Y:S02]  /*0b90*/  ISETP.GE.AND P0, PT, R4.reuse, 0x1, PT ;  /* 0x000000010400780c */ /* 0x048fe40003f06270 */
[----:B------:R-:W-:-:S05]  /*0ba0*/  VIMNMX.RELU R4, PT, PT, R4, 0x1e, PT ;  /* 0x0000001e04047848 */ /* 0x000fca0003fe1100 */
[----:B------:R-:W-:-:S06]  /*0bb0*/  IMAD R31, R19, 0x1e, R4 ;  /* 0x0000001e131f7824 */ /* 0x000fcc00078e0204 */
[C---:B------:R-:W-:Y:S01]  /*0bc0*/  @P0 IADD3 R29, PT, PT, R31.reuse, -0x1, RZ ;  /* 0xffffffff1f1d0810 */ /* 0x040fe20007ffe0ff */
[----:B0-----:R-:W-:-:S04]  /*0bd0*/  IMAD.WIDE.U32 R30, R31, 0x8, R20 ;  /* 0x000000081f1e7825 */ /* 0x001fc800078e0014 */
[----:B------:R-:W-:Y:S02]  /*0be0*/  @P0 IMAD.WIDE.U32 R28, R29, 0x8, R20 ;  /* 0x000000081d1c0825 */ /* 0x000fe400078e0014 */
[----:B------:R-:W3:Y:S04]  /*0bf0*/  LDG.E.64 R20, desc[UR6][R30.64] ;  /* 0x000000061e147981 */ /* 0x000ee8000c1e1b00 */
[----:B------:R0:W3:Y:S01]  /*0c00*/  @P0 LDG.E.64 R8, desc[UR6][R28.64] ;  /* 0x000000061c080981 */ /* 0x0000e2000c1e1b00 */
[----:B------:R-:W4:Y:S01]  /*0c10*/  I2F.F64.U32 R32, R4 ;  /* 0x0000000400207312 */ /* 0x000f220000201800 */
[----:B------:R-:W-:-:S04]  /*0c20*/  IMAD.IADD R19, R6, 0x1, R19 ;  /* 0x0000000106137824 */ /* 0x000fc800078e0213 */
[----:B--2---:R-:W-:-:S04]  /*0c30*/  IMAD.WIDE.U32 R22, R19, 0x8, R22 ;  /* 0x0000000813167825 */ /* 0x004fc800078e0016 */
[----:B-1----:R-:W-:Y:S01]  /*0c40*/  IMAD.WIDE.U32 R26, R19, 0x4, R26 ;  /* 0x00000004131a7825 */ /* 0x002fe200078e001a */
[----:B0-----:R-:W-:-:S03]  /*0c50*/  MOV R29, R5 ;  /* 0x00000005001d7202 */ /* 0x001fc60000000f00 */
[----:B------:R-:W-:Y:S01]  /*0c60*/  IMAD.MOV.U32 R28, RZ, RZ, R24 ;  /* 0x000000ffff1c7224 */ /* 0x000fe200078e0018 */
[----:B----4-:R-:W-:Y:S01]  /*0c70*/  DADD R32, R16, -R32 ;  /* 0x0000000010207229 */ /* 0x010fe20000000820 */
[----:B------:R-:W-:Y:S01]  /*0c80*/  IMAD.MOV.U32 R24, RZ, RZ, R7 ;  /* 0x000000ffff187224 */ /* 0x000fe200078e0007 */
[----:B------:R-:W-:Y:S01]  /*0c90*/  MOV R7, R11 ;  /* 0x0000000b00077202 */ /* 0x000fe20000000f00 */
[----:B------:R-:W-:Y:S01]  /*0ca0*/  IMAD.MOV.U32 R5, RZ, RZ, R15 ;  /* 0x000000ffff057224 */ /* 0x000fe200078e000f */
[----:B---3--:R-:W-:-:S08]  /*0cb0*/  DADD R20, R20, -R8 ;  /* 0x0000000014147229 */ /* 0x008fd00000000808 */
[C---:B------:R-:W-:Y:S02]  /*0cc0*/  DFMA R32, R20.reuse, R32, R8 ;  /* 0x000000201420722b */ /* 0x040fe40000000008 */
[----:B------:R-:W-:-:S06]  /*0cd0*/  DMUL R20, R20, 30 ;  /* 0x403e000014147828 */ /* 0x000fcc0000000000 */
[----:B------:R-:W-:Y:S02]  /*0ce0*/  DADD R32, RZ, R32 ;  /* 0x00000000ff207229 */ /* 0x000fe40000000020 */
[----:B------:R-:W-:-:S05]  /*0cf0*/  DMUL R12, R12, R20 ;  /* 0x000000140c0c7228 */ /* 0x000fca0000000000 */
[----:B------:R0:W-:Y:S04]  /*0d00*/  STG.E.64 desc[UR6][R22.64], R32 ;  /* 0x0000002016007986 */ /* 0x0001e8000c101b06 */
[----:B------:R0:W-:Y:S02]  /*0d10*/  STG.E desc[UR6][R26.64], R4 ;  /* 0x000000041a007986 */ /* 0x0001e4000c101906 */
.L_x_3:
[----:B------:R-:W1:Y:S01]  /*0d20*/  LDC.64 R8, c[0x0][0x398] ;  /* 0x0000e600ff087b82 */ /* 0x000e620000000a00 */
[----:B------:R-:W2:Y:S01]  /*0d30*/  LDCU UR5, c[0x0][0x380] ;  /* 0x00007000ff0577ac */ /* 0x000ea20008000800 */
[----:B-1----:R-:W-:-:S04]  /*0d40*/  IMAD.WIDE.U32 R8, R3, 0x8, R8 ;  /* 0x0000000803087825 */ /* 0x002fc800078e0008 */
[----:B------:R-:W-:Y:S01]  /*0d50*/  IMAD.IADD R3, R0, 0x1, R3 ;  /* 0x0000000100037824 */ /* 0x000fe200078e0203 */
[----:B------:R1:W-:Y:S04]  /*0d60*/  STG.E.64 desc[UR6][R8.64], R12 ;  /* 0x0000000c08007986 */ /* 0x0003e8000c101b06 */
[----:B--2---:R-:W-:-:S13]  /*0d70*/  ISETP.GE.AND P0, PT, R3, UR5, PT ;  /* 0x0000000503007c0c */ /* 0x004fda000bf06270 */
[----:B-1----:R-:W-:Y:S05]  /*0d80*/  @!P0 BRA `(.L_x_4) ;  /* 0xfffffff000fc8947 */ /* 0x002fea000383ffff */
[----:B------:R-:W-:Y:S05]  /*0d90*/  EXIT ;  /* 0x000000000000794d */ /* 0x000fea0003800000 */
.L_x_0:
[----:B------:R-:W0:Y:S01]  /*0da0*/  I2F.U32.RP R8, R0 ;  /* 0x0000000000087306 */ /* 0x000e220000209000 */
[C---:B------:R-:W-:Y:S01]  /*0db0*/  IMAD.IADD R2, R0.reuse, 0x1, R3 ;  /* 0x0000000100027824 */ /* 0x040fe200078e0203 */
[----:B------:R-:W-:Y:S01]  /*0dc0*/  IADD3 R9, PT, PT, RZ, -R0, RZ ;  /* 0x80000000ff097210 */ /* 0x000fe20007ffe0ff */
[----:B------:R-:W-:Y:S01]  /*0dd0*/  BSSY.RECONVERGENT B0, `(.L_x_5) ;  /* 0x0000027000007945 */ /* 0x000fe20003800200 */
[----:B------:R-:W-:Y:S02]  /*0de0*/  ISETP.NE.U32.AND P2, PT, R0, RZ, PT ;  /* 0x000000ff0000720c */ /* 0x000fe40003f45070 */
[C---:B------:R-:W-:Y:S02]  /*0df0*/  ISETP.GE.AND P0, PT, R2.reuse, UR8, PT ;  /* 0x0000000802007c0c */ /* 0x040fe4000bf06270 */
[----:B------:R-:W-:Y:S02]  /*0e00*/  VIMNMX R7, PT, PT, R2, UR8, !PT ;  /* 0x0000000802077c48 */ /* 0x000fe4000ffe0100 */
[----:B------:R-:W-:-:S04]  /*0e10*/  SEL R6, RZ, 0x1, P0 ;  /* 0x00000001ff067807 */ /* 0x000fc80000000000 */
[----:B------:R-:W-:Y:S01]  /*0e20*/  IADD3 R7, PT, PT, R7, -R2, -R6 ;  /* 0x8000000207077210 */ /* 0x000fe20007ffe806 */
[----:B0-----:R-:W0:Y:S02]  /*0e30*/  MUFU.RCP R8, R8 ;  /* 0x0000000800087308 */ /* 0x001e240000001000 */
[----:B0-----:R-:W-:-:S06]  /*0e40*/  VIADD R4, R8, 0xffffffe ;  /* 0x0ffffffe08047836 */ /* 0x001fcc0000000000 */
[----:B------:R0:W1:Y:S02]  /*0e50*/  F2I.FTZ.U32.TRUNC.NTZ R5, R4 ;  /* 0x0000000400057305 */ /* 0x000064000021f000 */
[----:B0-----:R-:W-:Y:S02]  /*0e60*/  IMAD.MOV.U32 R4, RZ, RZ, RZ ;  /* 0x000000ffff047224 */ /* 0x001fe400078e00ff */
[----:B-1----:R-:W-:-:S04]  /*0e70*/  IMAD R9, R9, R5, RZ ;  /* 0x0000000509097224 */ /* 0x002fc800078e02ff */
[----:B------:R-:W-:Y:S02]  /*0e80*/  IMAD.HI.U32 R8, R5, R9, R4 ;  /* 0x0000000905087227 */ /* 0x000fe400078e0004 */
[----:B------:R-:W0:Y:S04]  /*0e90*/  LDC.64 R4, c[0x0][0x398] ;  /* 0x0000e600ff047b82 */ /* 0x000e280000000a00 */
[----:B------:R-:W-:-:S05]  /*0ea0*/  IMAD.HI.U32 R9, R8, R7, RZ ;  /* 0x0000000708097227 */ /* 0x000fca00078e00ff */
[----:B------:R-:W-:-:S05]  /*0eb0*/  IADD3 R2, PT, PT, -R9, RZ, RZ ;  /* 0x000000ff09027210 */ /* 0x000fca0007ffe1ff */
[----:B------:R-:W-:-:S05]  /*0ec0*/  IMAD R7, R0, R2, R7 ;  /* 0x0000000200077224 */ /* 0x000fca00078e0207 */
[----:B------:R-:W-:-:S13]  /*0ed0*/  ISETP.GE.U32.AND P0, PT, R7, R0, PT ;  /* 0x000000000700720c */ /* 0x000fda0003f06070 */
[----:B------:R-:W-:Y:S02]  /*0ee0*/  @P0 IMAD.IADD R7, R7, 0x1, -R0 ;  /* 0x0000000107070824 */ /* 0x000fe400078e0a00 */
[----:B------:R-:W-:-:S03]  /*0ef0*/  @P0 VIADD R9, R9, 0x1 ;  /* 0x0000000109090836 */ /* 0x000fc60000000000 */
[----:B------:R-:W-:-:S13]  /*0f00*/  ISETP.GE.U32.AND P1, PT, R7, R0, PT ;  /* 0x000000000700720c */ /* 0x000fda0003f26070 */
[----:B------:R-:W-:Y:S02]  /*0f10*/  @P1 IADD3 R9, PT, PT, R9, 0x1, RZ ;  /* 0x0000000109091810 */ /* 0x000fe40007ffe0ff */
[----:B------:R-:W-:-:S05]  /*0f20*/  @!P2 LOP3.LUT R9, RZ, R0, RZ, 0x33, !PT ;  /* 0x00000000ff09a212 */ /* 0x000fca00078e33ff */
[----:B------:R-:W-:-:S05]  /*0f30*/  IMAD.IADD R2, R6, 0x1, R9 ;  /* 0x0000000106027824 */ /* 0x000fca00078e0209 */
[C---:B------:R-:W-:Y:S02]  /*0f40*/  LOP3.LUT R6, R2.reuse, 0x3, RZ, 0xc0, !PT ;  /* 0x0000000302067812 */ /* 0x040fe400078ec0ff */
[----:B------:R-:W-:Y:S02]  /*0f50*/  ISETP.GE.U32.AND P1, PT, R2, 0x3, PT ;  /* 0x000000030200780c */ /* 0x000fe40003f26070 */
[----:B------:R-:W-:-:S13]  /*0f60*/  ISETP.NE.AND P0, PT, R6, 0x3, PT ;  /* 0x000000030600780c */ /* 0x000fda0003f05270 */
[----:B0-----:R-:W-:Y:S05]  /*0f70*/  @!P0 BRA `(.L_x_6) ;  /* 0x0000000000308947 */ /* 0x001fea0003800000 */
[----:B------:R-:W0:Y:S01]  /*0f80*/  LDC.64 R10, c[0x0][0x398] ;  /* 0x0000e600ff0a7b82 */ /* 0x000e220000000a00 */
[----:B------:R-:W-:Y:S02]  /*0f90*/  VIADD R2, R2, 0x1 ;  /* 0x0000000102027836 */ /* 0x000fe40000000000 */
[----:B------:R-:W-:Y:S02]  /*0fa0*/  HFMA2 R12, -RZ, RZ, 0, 0 ;  /* 0x00000000ff0c7431 */ /* 0x000fe400000001ff */
[----:B------:R-:W-:Y:S02]  /*0fb0*/  IMAD.MOV.U32 R8, RZ, RZ, 0x0 ;  /* 0x00000000ff087424 */ /* 0x000fe400078e00ff */
[----:B------:R-:W-:Y:S01]  /*0fc0*/  IMAD.MOV.U32 R9, RZ, RZ, 0x3ff00000 ;  /* 0x3ff00000ff097424 */ /* 0x000fe200078e00ff */
[----:B------:R-:W-:-:S07]  /*0fd0*/  LOP3.LUT R13, R2, 0x3, RZ, 0xc0, !PT ;  /* 0x00000003020d7812 */ /* 0x000fce00078ec0ff */
.L_x_7:
[----:B0-----:R-:W-:Y:S01]  /*0fe0*/  IMAD.WIDE.U32 R6, R3, 0x8, R10 ;  /* 0x0000000803067825 */ /* 0x001fe200078e000a */
[----:B------:R-:W-:-:S03]  /*0ff0*/  IADD3 R12, PT, PT, R12, 0x1, RZ ;  /* 0x000000010c0c7810 */ /* 0x000fc60007ffe0ff */
[----:B------:R-:W-:Y:S01]  /*1000*/  IMAD.IADD R3, R0, 0x1, R3 ;  /* 0x0000000100037824 */ /* 0x000fe200078e0203 */
[----:B------:R1:W-:Y:S01]  /*1010*/  STG.E.64 desc[UR6][R6.64], R8 ;  /* 0x0000000806007986 */ /* 0x0003e2000c101b06 */
[----:B------:R-:W-:-:S13]  /*1020*/  ISETP.NE.AND P0, PT, R12, R13, PT ;  /* 0x0000000d0c00720c */ /* 0x000fda0003f05270 */
[----:B-1----:R-:W-:Y:S05]  /*1030*/  @P0 BRA `(.L_x_7) ;  /* 0xfffffffc00e80947 */ /* 0x002fea000383ffff */
.L_x_6:
[----:B------:R-:W-:Y:S05]  /*1040*/  BSYNC.RECONVERGENT B0 ;  /* 0x0000000000007941 */ /* 0x000fea0003800200 */
.L_x_5:
[----:B------:R-:W-:Y:S05]  /*1050*/  @!P1 EXIT ;  /* 0x000000000000994d */ /* 0x000fea0003800000 */
.L_x_8:
[----:B------:R-:W-:Y:S01]  /*1060*/  IMAD.IADD R7, R0, 0x1, R3 ;  /* 0x0000000100077824 */ /* 0x000fe200078e0203 */
[----:B------:R-:W-:Y:S01]  /*1070*/  MOV R15, 0x3ff00000 ;  /* 0x3ff00000000f7802 */ /* 0x000fe20000000f00 */
[----:B------:R-:W-:-:S03]  /*1080*/  IMAD.WIDE.U32 R12, R3, 0x8, R4 ;  /* 0x00000008030c7825 */ /* 0x000fc600078e0004 */
[----:B------:R-:W-:Y:S01]  /*1090*/  IADD3 R9, PT, PT, R0, R7, RZ ;  /* 0x0000000700097210 */ /* 0x000fe20007ffe0ff */
[----:B------:R-:W-:Y:S02]  /*10a0*/  IMAD.MOV.U32 R14, RZ, RZ, 0x0 ;  /* 0x00000000ff0e7424 */ /* 0x000fe400078e00ff */
[----:B------:R-:W-:-:S03]  /*10b0*/  IMAD.WIDE.U32 R6, R7, 0x8, R4 ;  /* 0x0000000807067825 */ /* 0x000fc600078e0004 */
[----:B------:R0:W-:Y:S01]  /*10c0*/  STG.E.64 desc[UR6][R12.64], R14 ;  /* 0x0000000e0c007986 */ /* 0x0001e2000c101b06 */
[C---:B------:R-:W-:Y:S02]  /*10d0*/  IMAD.IADD R17, R0.reuse, 0x1, R9 ;  /* 0x0000000100117824 */ /* 0x040fe400078e0209 */
[--C-:B------:R-:W-:Y:S01]  /*10e0*/  IMAD.WIDE.U32 R8, R9, 0x8, R4.reuse ;  /* 0x0000000809087825 */ /* 0x100fe200078e0004 */
[----:B------:R0:W-:Y:S03]  /*10f0*/  STG.E.64 desc[UR6][R6.64], R14 ;  /* 0x0000000e06007986 */ /* 0x0001e6000c101b06 */
[----:B------:R-:W-:Y:S01]  /*1100*/  IMAD.WIDE.U32 R10, R17, 0x8, R4 ;  /* 0x00000008110a7825 */ /* 0x000fe200078e0004 */
[----:B------:R0:W-:Y:S03]  /*1110*/  STG.E.64 desc[UR6][R8.64], R14 ;  /* 0x0000000e08007986 */ /* 0x0001e6000c101b06 */
[----:B------:R-:W-:Y:S01]  /*1120*/  IMAD.IADD R3, R0, 0x1, R17 ;  /* 0x0000000100037824 */ /* 0x000fe200078e0211 */
[----:B------:R0:W-:Y:S04]  /*1130*/  STG.E.64 desc[UR6][R10.64], R14 ;  /* 0x0000000e0a007986 */ /* 0x0001e8000c101b06 */
[----:B------:R-:W-:-:S13]  /*1140*/  ISETP.GE.AND P0, PT, R3, UR8, PT ;  /* 0x0000000803007c0c */ /* 0x000fda000bf06270 */
[----:B0-----:R-:W-:Y:S05]  /*1150*/  @!P0 BRA `(.L_x_8) ;  /* 0xfffffffc00c08947 */ /* 0x001fea000383ffff */
[----:B------:R-:W-:Y:S05]  /*1160*/  EXIT ;  /* 0x000000000000794d */ /* 0x000fea0003800000 */
.L_x_9:
[----:B------:R-:W-:-:S00]  /*1170*/  BRA `(.L_x_9) ;  /* 0xfffffffc00fc7947 */ /* 0x000fc0000383ffff */
[----:B------:R-:W-:-:S00]  /*1180*/  NOP ;  /* 0x0000000000007918 */ /* 0x000fc00000000000 */
[----:B------:R-:W-:-:S00]  /*1190*/  NOP ;  /* 0x0000000000007918 */ /* 0x000fc00000000000 */
[----:B------:R-:W-:-:S00]  /*11a0*/  NOP ;  /* 0x0000000000007918 */ /* 0x000fc00000000000 */
[----:B------:R-:W-:-:S00]  /*11b0*/  NOP ;  /* 0x0000000000007918 */ /* 0x000fc00000000000 */
[----:B------:R-:W-:-:S00]  /*11c0*/  NOP ;  /* 0x0000000000007918 */ /* 0x000fc00000000000 */
[----:B------:R-:W-:-:S00]  /*11d0*/  NOP ;  /* 0x0000000000007918 */ /* 0x000fc00000000000 */
[----:B------:R-:W-:-:S00]  /*11e0*/  NOP ;  /* 0x0000000000007918 */ /* 0x000fc00000000000 */
[----:B------:R-:W-:-:S00]  /*11f0*/  NOP ;  /* 0x0000000000007918 */ /* 0x000fc00000000000 */
.L_x_87:


//--------------------- .text.events_kernel       --------------------------
	.section	.text.events_kernel,"ax",@progbits
	.align	128
        .global         events_kernel
        .type           events_kernel,@function
        .size           events_kernel,(.L_x_86 - events_kernel)
        .other          events_kernel,@"STO_CUDA_ENTRY STV_DEFAULT"
events_kernel:
.text.events_kernel:
[----:B------:R-:W-:Y:S01]  /*0000*/  LDC R1, c[0x0][0x37c] ;  /* 0x0000df00ff017b82 */ /* 0x000fe20000000800 */
[----:B------:R-:W0:Y:S01]  /*0010*/  LDCU UR5, c[0x0][0x390] ;  /* 0x00007200ff0577ac */ /* 0x000e220008000800 */
[----:B------:R-:W1:Y:S06]  /*0020*/  S2R R7, SR_TID.X ;  /* 0x0000000000077919 */ /* 0x000e6c0000002100 */
[----:B------:R-:W1:Y:S01]  /*0030*/  S2UR UR4, SR_CTAID.X ;  /* 0x00000000000479c3 */ /* 0x000e620000002500 */
[----:B------:R-:W-:Y:S01]  /*0040*/  BSSY.RECONVERGENT B0, `(.L_x_10) ;  /* 0x000000a000007945 */ /* 0x000fe20003800200 */
[----:B------:R-:W-:Y:S01]  /*0050*/  IMAD.MOV.U32 R10, RZ, RZ, 0x24534249 ;  /* 0x24534249ff0a7424 */ /* 0x000fe200078e00ff */
[----:B------:R-:W-:Y:S01]  /*0060*/  MOV R6, 0xe0 ;  /* 0x000000e000067802 */ /* 0x000fe20000000f00 */
[----:B------:R-:W-:-:S04]  /*0070*/  IMAD.MOV.U32 R11, RZ, RZ, 0x4016914d ;  /* 0x4016914dff0b7424 */ /* 0x000fc800078e00ff */
[----:B------:R-:W1:Y:S01]  /*0080*/  LDC R0, c[0x0][0x360] ;  /* 0x0000d800ff007b82 */ /* 0x000e620000000800 */
[----:B0-----:R-:W0:Y:S01]  /*0090*/  I2F.F64 R8, UR5 ;  /* 0x0000000500087d12 */ /* 0x001e220008201c00 */
[----:B------:R-:W2:Y:S01]  /*00a0*/  LDCU UR5, c[0x0][0x370] ;  /* 0x00006e00ff0577ac */ /* 0x000ea20008000800 */
[C---:B-1----:R-:W-:Y:S02]  /*00b0*/  IMAD R7, R0.reuse, UR4, R7 ;  /* 0x0000000400077c24 */ /* 0x042fe4000f8e0207 */
[----:B0-2---:R-:W-:-:S07]  /*00c0*/  IMAD R0, R0, UR5, RZ ;  /* 0x0000000500007c24 */ /* 0x005fce000f8e02ff */
[----:B------:R-:W-:Y:S05]  /*00d0*/  CALL.REL.NOINC `($events_kernel$__internal_accurate_pow) ;  /* 0x0000003400447944 */ /* 0x000fea0003c00000 */
[----:B------:R-:W-:Y:S05]  /*00e0*/  BSYNC.RECONVERGENT B0 ;  /* 0x0000000000007941 */ /* 0x000fea0003800200 */
.L_x_10:
[----:B------:R-:W0:Y:S02]  /*00f0*/  LDCU.64 UR4, c[0x0][0x390] ;  /* 0x00007200ff0477ac */ /* 0x000e240008000a00 */
[----:B0-----:R-:W-:Y:S02]  /*0100*/  ISETP.GE.AND P1, PT, R7, UR5, PT ;  /* 0x0000000507007c0c */ /* 0x001fe4000bf26270 */
[----:B------:R-:W-:-:S11]  /*0110*/  ISETP.NE.AND P0, PT, RZ, UR4, PT ;  /* 0x00000004ff007c0c */ /* 0x000fd6000bf05270 */
[----:B------:R-:W-:Y:S05]  /*0120*/  @P1 EXIT ;  /* 0x000000000000194d */ /* 0x000fea0003800000 */
[----:B------:R-:W-:Y:S01]  /*0130*/  UISETP.GE.AND UP0, UPT, UR4, 0x1, UPT ;  /* 0x000000010400788c */ /* 0x000fe2000bf06270 */
[----:B------:R-:W-:Y:S01]  /*0140*/  FSEL R14, R9, RZ, P0 ;  /* 0x000000ff090e7208 */ /* 0x000fe20000000000 */
[----:B------:R-:W0:Y:S01]  /*0150*/  LDCU.64 UR6, c[0x0][0x358] ;  /* 0x00006b00ff0677ac */ /* 0x000e220008000a00 */
[----:B------:R-:W-:-:S06]  /*0160*/  FSEL R15, R8, 1.875, P0 ;  /* 0x3ff00000080f7808 */ /* 0x000fcc0000000000 */
[----:B------:R-:W-:Y:S05]  /*0170*/  BRA.U !UP0, `(.L_x_11) ;  /* 0x00000021080c7547 */ /* 0x000fea000b800000 */
[----:B------:R-:W-:-:S12]  /*0180*/  ULOP3.LUT UR4, UR4, 0x3, URZ, 0xc0, !UPT ;  /* 0x0000000304047892 */ /* 0x000fd8000f8ec0ff */
.L_x_63:
[----:B------:R-:W1:Y:S01]  /*0190*/  LDC.64 R18, c[0x0][0x388] ;  /* 0x0000e200ff127b82 */ /* 0x000e620000000a00 */
[----:B------:R-:W2:Y:S01]  /*01a0*/  LDCU UR5, c[0x0][0x390] ;  /* 0x00007200ff0577ac */ /* 0x000ea20008000800 */
[----:B-1----:R-:W-:-:S06]  /*01b0*/  IMAD.WIDE.U32 R18, R7, 0x8, R18 ;  /* 0x0000000807127825 */ /* 0x002fcc00078e0012 */
[----:B0-----:R-:W5:Y:S01]  /*01c0*/  LDG.E.64 R18, desc[UR6][R18.64] ;  /* 0x0000000612127981 */ /* 0x001f62000c1e1b00 */
[----:B--2---:R-:W-:Y:S01]  /*01d0*/  UISETP.GE.U32.AND UP0, UPT, UR5, 0x4, UPT ;  /* 0x000000040500788c */ /* 0x004fe2000bf06070 */
[----:B------:R-:W-:Y:S01]  /*01e0*/  IMAD.MOV.U32 R3, RZ, RZ, RZ ;  /* 0x000000ffff037224 */ /* 0x000fe200078e00ff */
[----:B------:R-:W-:Y:S01]  /*01f0*/  CS2R R22, SRZ ;  /* 0x0000000000167805 */ /* 0x000fe2000001ff00 */
[----:B------:R-:W-:Y:S02]  /*0200*/  IMAD.MOV.U32 R24, RZ, RZ, -0x66666666 ;  /* 0x9999999aff187424 */ /* 0x000fe400078e00ff */
[----:B------:R-:W-:Y:S02]  /*0210*/  IMAD.MOV.U32 R25, RZ, RZ, 0x3fb99999 ;  /* 0x3fb99999ff197424 */ /* 0x000fe400078e00ff */
[----:B------:R-:W-:Y:S02]  /*0220*/  IMAD R26, R7, UR5, RZ ;  /* 0x00000005071a7c24 */ /* 0x000fe4000f8e02ff */
[----:B------:R-:W-:Y:S05]  /*0230*/  BRA.U !UP0, `(.L_x_12) ;  /* 0x0000000d08887547 */ /* 0x000fea000b800000 */
[----:B------:R-:W0:Y:S01]  /*0240*/  LDC.64 R2, c[0x0][0x380] ;  /* 0x0000e000ff027b82 */ /* 0x000e220000000a00 */
[----:B------:R-:W-:Y:S01]  /*0250*/  ULOP3.LUT UR5, UR5, 0x7ffffffc, URZ, 0xc0, !UPT ;  /* 0x7ffffffc05057892 */ /* 0x000fe2000f8ec0ff */
[----:B------:R-:W-:-:S03]  /*0260*/  CS2R R22, SRZ ;  /* 0x0000000000167805 */ /* 0x000fc6000001ff00 */
[----:B------:R-:W-:-:S06]  /*0270*/  UIADD3 UR5, UPT, UPT, -UR5, URZ, URZ ;  /* 0x000000ff05057290 */ /* 0x000fcc000fffe1ff */
[----:B------:R-:W-:Y:S02]  /*0280*/  IMAD.U32 R27, RZ, RZ, UR5 ;  /* 0x00000005ff1b7e24 */ /* 0x000fe4000f8e00ff */
[----:B0-----:R-:W-:-:S03]  /*0290*/  IMAD.WIDE.U32 R2, R26, 0x8, R2 ;  /* 0x000000081a027825 */ /* 0x001fc600078e0002 */
[----:B------:R-:W-:-:S05]  /*02a0*/  IADD3 R20, P0, PT, R2, 0x10, RZ ;  /* 0x0000001002147810 */ /* 0x000fca0007f1e0ff */
[----:B------:R-:W-:-:S08]  /*02b0*/  IMAD.X R21, RZ, RZ, R3, P0 ;  /* 0x000000ffff157224 */ /* 0x000fd000000e0603 */
.L_x_37:
[----:B------:R-:W2:Y:S01]  /*02c0*/  LDG.E.64 R2, desc[UR6][R20.64+-0x10] ;  /* 0xfffff00614027981 */ /* 0x000ea2000c1e1b00 */
[----:B------:R-:W0:Y:S01]  /*02d0*/  MUFU.RCP64H R5, 0.099999964237213134766 ;  /* 0x3fb9999900057908 */ /* 0x000e220000001800 */
[----:B------:R-:W-:Y:S01]  /*02e0*/  IMAD.MOV.U32 R10, RZ, RZ, -0x66666666 ;  /* 0x9999999aff0a7424 */ /* 0x000fe200078e00ff */
[----:B------:R-:W-:Y:S01]  /*02f0*/  BSSY.RECONVERGENT B0, `(.L_x_13) ;  /* 0x0000016000007945 */ /* 0x000fe20003800200 */
[----:B------:R-:W-:Y:S02]  /*0300*/  IMAD.MOV.U32 R11, RZ, RZ, 0x3fb99999 ;  /* 0x3fb99999ff0b7424 */ /* 0x000fe400078e00ff */
[----:B------:R-:W-:-:S06]  /*0310*/  IMAD.MOV.U32 R4, RZ, RZ, 0x1 ;  /* 0x00000001ff047424 */ /* 0x000fcc00078e00ff */
[----:B0-----:R-:W-:-:S08]  /*0320*/  DFMA R8, R4, -R10, 1 ;  /* 0x3ff000000408742b */ /* 0x001fd0000000080a */
[----:B------:R-:W-:-:S08]  /*0330*/  DFMA R8, R8, R8, R8 ;  /* 0x000000080808722b */ /* 0x000fd00000000008 */
[----:B------:R-:W-:-:S08]  /*0340*/  DFMA R8, R4, R8, R4 ;  /* 0x000000080408722b */ /* 0x000fd00000000004 */
[----:B------:R-:W-:-:S08]  /*0350*/  DFMA R4, R8, -R10, 1 ;  /* 0x3ff000000804742b */ /* 0x000fd0000000080a */
[----:B------:R-:W-:Y:S02]  /*0360*/  DFMA R4, R8, R4, R8 ;  /* 0x000000040804722b */ /* 0x000fe40000000008 */
[----:B--2---:R-:W-:-:S08]  /*0370*/  DADD R12, R2, -0.5 ;  /* 0xbfe00000020c7429 */ /* 0x004fd00000000000 */
[----:B------:R-:W-:Y:S02]  /*0380*/  DMUL R2, R12, R4 ;  /* 0x000000040c027228 */ /* 0x000fe40000000000 */
[----:B------:R-:W-:-:S06]  /*0390*/  FSETP.GEU.AND P1, PT, |R13|, 6.5827683646048100446e-37, PT ;  /* 0x036000000d00780b */ /* 0x000fcc0003f2e200 */
[----:B------:R-:W-:-:S08]  /*03a0*/  DFMA R8, R2, -R10, R12 ;  /* 0x8000000a0208722b */ /* 0x000fd0000000000c */
[----:B------:R-:W-:-:S10]  /*03b0*/  DFMA R4, R4, R8, R2 ;  /* 0x000000080404722b */ /* 0x000fd40000000002 */
[----:B------:R-:W-:-:S05]  /*03c0*/  FFMA R2, RZ, 1.4499999284744262695, R5 ;  /* 0x3fb99999ff027823 */ /* 0x000fca0000000005 */
[----:B------:R-:W-:-:S13]  /*03d0*/  FSETP.GT.AND P0, PT, |R2|, 1.469367938527859385e-39, PT ;  /* 0x001000000200780b */ /* 0x000fda0003f04200 */
[----:B------:R-:W-:Y:S05]  /*03e0*/  @P0 BRA P1, `(.L_x_14) ;  /* 0x0000000000180947 */ /* 0x000fea0000800000 */
[----:B------:R-:W-:Y:S01]  /*03f0*/  IMAD.MOV.U32 R8, RZ, RZ, R12 ;  /* 0x000000ffff087224 */ /* 0x000fe200078e000c */
[----:B------:R-:W-:Y:S01]  /*0400*/  MOV R6, 0x430 ;  /* 0x0000043000067802 */ /* 0x000fe20000000f00 */
[----:B------:R-:W-:-:S07]  /*0410*/  IMAD.MOV.U32 R9, RZ, RZ, R13 ;  /* 0x000000ffff097224 */ /* 0x000fce00078e000d */
[----:B-----5:R-:W-:Y:S05]  /*0420*/  CALL.REL.NOINC `($__internal_0_$__cuda_sm20_div_rn_f64_full) ;  /* 0x0000002c00047944 */ /* 0x020fea0003c00000 */
[----:B------:R-:W-:Y:S02]  /*0430*/  IMAD.MOV.U32 R4, RZ, RZ, R12 ;  /* 0x000000ffff047224 */ /* 0x000fe400078e000c */
[----:B------:R-:W-:-:S07]  /*0440*/  IMAD.MOV.U32 R5, RZ, RZ, R13 ;  /* 0x000000ffff057224 */ /* 0x000fce00078e000d */
.L_x_14:
[----:B------:R-:W-:Y:S05]  /*0450*/  BSYNC.RECONVERGENT B0 ;  /* 0x0000000000007941 */ /* 0x000fea0003800200 */
.L_x_13:
[----:B------:R-:W-:Y:S01]  /*0460*/  DADD R10, -RZ, |R4| ;  /* 0x00000000ff0a7229 */ /* 0x000fe20000000504 */
[----:B------:R-:W-:Y:S01]  /*0470*/  BSSY.RECONVERGENT B0, `(.L_x_15) ;  /* 0x0000005000007945 */ /* 0x000fe20003800200 */
[----:B------:R-:W-:Y:S01]  /*0480*/  IMAD.MOV.U32 R8, RZ, RZ, RZ ;  /* 0x000000ffff087224 */ /* 0x000fe200078e00ff */
[----:B------:R-:W-:Y:S01]  /*0490*/  MOV R6, 0x4c0 ;  /* 0x000004c000067802 */ /* 0x000fe20000000f00 */
[----:B------:R-:W-:-:S07]  /*04a0*/  IMAD.MOV.U32 R9, RZ, RZ, 0x40000000 ;  /* 0x40000000ff097424 */ /* 0x000fce00078e00ff */
[----:B-----5:R-:W-:Y:S05]  /*04b0*/  CALL.REL.NOINC `($events_kernel$__internal_accurate_pow) ;  /* 0x00000030004c7944 */ /* 0x020fea0003c00000 */
[----:B------:R-:W-:Y:S05]  /*04c0*/  BSYNC.RECONVERGENT B0 ;  /* 0x0000000000007941 */ /* 0x000fea0003800200 */
.L_x_15:
[C---:B------:R-:W-:Y:S01]  /*04d0*/  DADD R2, R4.reuse, 2 ;  /* 0x4000000004027429 */ /* 0x040fe20000000000 */
[----:B------:R-:W-:Y:S01]  /*04e0*/  BSSY.RECONVERGENT B0, `(.L_x_16) ;  /* 0x000000f000007945 */ /* 0x000fe20003800200 */
[----:B------:R-:W-:-:S06]  /*04f0*/  DSETP.NEU.AND P0, PT, R4, RZ, PT ;  /* 0x000000ff0400722a */ /* 0x000fcc0003f0d000 */
[----:B------:R-:W-:Y:S02]  /*0500*/  FSEL R10, R9, RZ, P0 ;  /* 0x000000ff090a7208 */ /* 0x000fe40000000000 */
[----:B------:R-:W-:Y:S02]  /*0510*/  LOP3.LUT R2, R3, 0x7ff00000, RZ, 0xc0, !PT ;  /* 0x7ff0000003027812 */ /* 0x000fe400078ec0ff */
[----:B------:R-:W-:Y:S02]  /*0520*/  FSEL R11, R8, RZ, P0 ;  /* 0x000000ff080b7208 */ /* 0x000fe40000000000 */
[----:B------:R-:W-:-:S13]  /*0530*/  ISETP.NE.AND P1, PT, R2, 0x7ff00000, PT ;  /* 0x7ff000000200780c */ /* 0x000fda0003f25270 */
[----:B------:R-:W-:Y:S05]  /*0540*/  @P1 BRA `(.L_x_17) ;  /* 0x0000000000201947 */ /* 0x000fea0003800000 */
[----:B------:R-:W-:-:S14]  /*0550*/  DSETP.NAN.AND P0, PT, R4, R4, PT ;  /* 0x000000040400722a */ /* 0x000fdc0003f08000 */
[----:B------:R-:W-:Y:S05]  /*0560*/  @P0 BRA `(.L_x_18) ;  /* 0x0000000000140947 */ /* 0x000fea0003800000 */
[----:B------:R-:W-:-:S14]  /*0570*/  DSETP.NEU.AND P0, PT, |R4|, +INF , PT ;  /* 0x7ff000000400742a */ /* 0x000fdc0003f0d200 */
[----:B------:R-:W-:Y:S05]  /*0580*/  @P0 BRA `(.L_x_17) ;  /* 0x0000000000100947 */ /* 0x000fea0003800000 */
[----:B------:R-:W-:Y:S01]  /*0590*/  MOV R10, 0x0 ;  /* 0x00000000000a7802 */ /* 0x000fe20000000f00 */
[----:B------:R-:W-:Y:S01]  /*05a0*/  IMAD.MOV.U32 R11, RZ, RZ, 0x7ff00000 ;  /* 0x7ff00000ff0b7424 */ /* 0x000fe200078e00ff */
[----:B------:R-:W-:Y:S06]  /*05b0*/  BRA `(.L_x_17) ;  /* 0x0000000000047947 */ /* 0x000fec0003800000 */
.L_x_18:
[----:B------:R-:W-:-:S11]  /*05c0*/  DADD R10, R4, 2 ;  /* 0x40000000040a7429 */ /* 0x000fd60000000000 */
.L_x_17:
[----:B------:R-:W-:Y:S05]  /*05d0*/  BSYNC.RECONVERGENT B0 ;  /* 0x0000000000007941 */ /* 0x000fea0003800200 */
.L_x_16:
[----:B------:R-:W2:Y:S01]  /*05e0*/  LDG.E.64 R8, desc[UR6][R20.64+-0x8] ;  /* 0xfffff80614087981 */ /* 0x000ea2000c1e1b00 */
[----:B------:R-:W0:Y:S01]  /*05f0*/  MUFU.RCP64H R3, 0.099999964237213134766 ;  /* 0x3fb9999900037908 */ /* 0x000e220000001800 */
[----:B------:R-:W-:Y:S01]  /*0600*/  IMAD.MOV.U32 R12, RZ, RZ, -0x66666666 ;  /* 0x9999999aff0c7424 */ /* 0x000fe200078e00ff */
[----:B------:R-:W-:Y:S01]  /*0610*/  DSETP.NEU.AND P0, PT, R4, 1, PT ;  /* 0x3ff000000400742a */ /* 0x000fe20003f0d000 */
[----:B------:R-:W-:Y:S01]  /*0620*/  IMAD.MOV.U32 R13, RZ, RZ, 0x3fb99999 ;  /* 0x3fb99999ff0d7424 */ /* 0x000fe200078e00ff */
[----:B------:R-:W-:Y:S01]  /*0630*/  BSSY.RECONVERGENT B0, `(.L_x_19) ;  /* 0x0000016000007945 */ /* 0x000fe20003800200 */
[----:B------:R-:W-:-:S03]  /*0640*/  IMAD.MOV.U32 R2, RZ, RZ, 0x1 ;  /* 0x00000001ff027424 */ /* 0x000fc600078e00ff */
[----:B------:R-:W-:Y:S02]  /*0650*/  FSEL R4, R10, RZ, P0 ;  /* 0x000000ff0a047208 */ /* 0x000fe40000000000 */
[----:B------:R-:W-:-:S06]  /*0660*/  FSEL R5, R11, 1.875, P0 ;  /* 0x3ff000000b057808 */ /* 0x000fcc0000000000 */
[----:B------:R-:W-:Y:S02]  /*0670*/  DADD R22, R22, R4 ;  /* 0x0000000016167229 */ /* 0x000fe40000000004 */
        /* <DEDUP_REMOVED lines=13> */
[----:B------:R-:W-:-:S07]  /*0750*/  MOV R6, 0x770 ;  /* 0x0000077000067802 */ /* 0x000fce0000000f00 */
[----:B------:R-:W-:Y:S05]  /*0760*/  CALL.REL.NOINC `($__internal_0_$__cuda_sm20_div_rn_f64_full) ;  /* 0x0000002800347944 */ /* 0x000fea0003c00000 */
[----:B------:R-:W-:Y:S02]  /*0770*/  IMAD.MOV.U32 R2, RZ, RZ, R12 ;  /* 0x000000ffff027224 */ /* 0x000fe400078e000c */
[----:B------:R-:W-:-:S07]  /*0780*/  IMAD.MOV.U32 R3, RZ, RZ, R13 ;  /* 0x000000ffff037224 */ /* 0x000fce00078e000d */
.L_x_20:
[----:B------:R-:W-:Y:S05]  /*0790*/  BSYNC.RECONVERGENT B0 ;  /* 0x0000000000007941 */ /* 0x000fea0003800200 */
.L_x_19:
[----:B------:R-:W-:Y:S01]  /*07a0*/  DADD R10, -RZ, |R2| ;  /* 0x00000000ff0a7229 */ /* 0x000fe20000000502 */
[----:B------:R-:W-:Y:S01]  /*07b0*/  BSSY.RECONVERGENT B0, `(.L_x_21) ;  /* 0x0000005000007945 */ /* 0x000fe20003800200 */
[----:B------:R-:W-:Y:S01]  /*07c0*/  IMAD.MOV.U32 R8, RZ, RZ, RZ ;  /* 0x000000ffff087224 */ /* 0x000fe200078e00ff */
[----:B------:R-:W-:Y:S01]  /*07d0*/  MOV R6, 0x800 ;  /* 0x0000080000067802 */ /* 0x000fe20000000f00 */
[----:B------:R-:W-:-:S07]  /*07e0*/  IMAD.MOV.U32 R9, RZ, RZ, 0x40000000 ;  /* 0x40000000ff097424 */ /* 0x000fce00078e00ff */
[----:B------:R-:W-:Y:S05]  /*07f0*/  CALL.REL.NOINC `($events_kernel$__internal_accurate_pow) ;  /* 0x0000002c007c7944 */ /* 0x000fea0003c00000 */
[----:B------:R-:W-:Y:S05]  /*0800*/  BSYNC.RECONVERGENT B0 ;  /* 0x0000000000007941 */ /* 0x000fea0003800200 */
.L_x_21:
        /* <DEDUP_REMOVED lines=12> */
[----:B------:R-:W-:Y:S02]  /*08d0*/  IMAD.MOV.U32 R10, RZ, RZ, 0x0 ;  /* 0x00000000ff0a7424 */ /* 0x000fe400078e00ff */
[----:B------:R-:W-:Y:S01]  /*08e0*/  IMAD.MOV.U32 R11, RZ, RZ, 0x7ff00000 ;  /* 0x7ff00000ff0b7424 */ /* 0x000fe200078e00ff */
[----:B------:R-:W-:Y:S06]  /*08f0*/  BRA `(.L_x_23) ;  /* 0x0000000000047947 */ /* 0x000fec0003800000 */
.L_x_24:
[----:B------:R-:W-:-:S11]  /*0900*/  DADD R10, R2, 2 ;  /* 0x40000000020a7429 */ /* 0x000fd60000000000 */
.L_x_23:
[----:B------:R-:W-:Y:S05]  /*0910*/  BSYNC.RECONVERGENT B0 ;  /* 0x0000000000007941 */ /* 0x000fea0003800200 */
.L_x_22:
        /* <DEDUP_REMOVED lines=25> */
[----:B------:R-:W-:Y:S01]  /*0ab0*/  IMAD.MOV.U32 R4, RZ, RZ, R12 ;  /* 0x000000ffff047224 */ /* 0x000fe200078e000c */
[----:B------:R-:W-:-:S07]  /*0ac0*/  MOV R5, R13 ;  /* 0x0000000d00057202 */ /* 0x000fce0000000f00 */
.L_x_26:
[----:B------:R-:W-:Y:S05]  /*0ad0*/  BSYNC.RECONVERGENT B0 ;  /* 0x0000000000007941 */ /* 0x000fea0003800200 */
.L_x_25:
[----:B------:R-:W-:Y:S01]  /*0ae0*/  DADD R10, -RZ, |R4| ;  /* 0x00000000ff0a7229 */ /* 0x000fe20000000504 */
[----:B------:R-:W-:Y:S01]  /*0af0*/  BSSY.RECONVERGENT B0, `(.L_x_27) ;  /* 0x0000005000007945 */ /* 0x000fe20003800200 */
[----:B------:R-:W-:Y:S01]  /*0b00*/  IMAD.MOV.U32 R8, RZ, RZ, RZ ;  /* 0x000000ffff087224 */ /* 0x000fe200078e00ff */
[----:B------:R-:W-:Y:S01]  /*0b10*/  MOV R6, 0xb40 ;  /* 0x00000b4000067802 */ /* 0x000fe20000000f00 */
[----:B------:R-:W-:-:S07]  /*0b20*/  IMAD.MOV.U32 R9, RZ, RZ, 0x40000000 ;  /* 0x40000000ff097424 */ /* 0x000fce00078e00ff */
[----:B------:R-:W-:Y:S05]  /*0b30*/  CALL.REL.NOINC `($events_kernel$__internal_accurate_pow) ;  /* 0x0000002800ac7944 */ /* 0x000fea0003c00000 */
[----:B------:R-:W-:Y:S05]  /*0b40*/  BSYNC.RECONVERGENT B0 ;  /* 0x0000000000007941 */ /* 0x000fea0003800200 */
.L_x_27:
        /* <DEDUP_REMOVED lines=15> */
.L_x_30:
[----:B------:R-:W-:-:S11]  /*0c40*/  DADD R10, R4, 2 ;  /* 0x40000000040a7429 */ /* 0x000fd60000000000 */
.L_x_29:
[----:B------:R-:W-:Y:S05]  /*0c50*/  BSYNC.RECONVERGENT B0 ;  /* 0x0000000000007941 */ /* 0x000fea0003800200 */
.L_x_28:
        /* <DEDUP_REMOVED lines=27> */
.L_x_32:
[----:B------:R-:W-:Y:S05]  /*0e10*/  BSYNC.RECONVERGENT B0 ;  /* 0x0000000000007941 */ /* 0x000fea0003800200 */
.L_x_31:
[----:B------:R-:W-:Y:S01]  /*0e20*/  DADD R10, -RZ, |R2| ;  /* 0x00000000ff0a7229 */ /* 0x000fe20000000502 */
[----:B------:R-:W-:Y:S01]  /*0e30*/  BSSY.RECONVERGENT B0, `(.L_x_33) ;  /* 0x0000005000007945 */ /* 0x000fe20003800200 */
[----:B------:R-:W-:Y:S01]  /*0e40*/  IMAD.MOV.U32 R8, RZ, RZ, RZ ;  /* 0x000000ffff087224 */ /* 0x000fe200078e00ff */
[----:B------:R-:W-:Y:S01]  /*0e50*/  MOV R6, 0xe80 ;  /* 0x00000e8000067802 */ /* 0x000fe20000000f00 */
[----:B------:R-:W-:-:S07]  /*0e60*/  IMAD.MOV.U32 R9, RZ, RZ, 0x40000000 ;  /* 0x40000000ff097424 */ /* 0x000fce00078e00ff */
[----:B------:R-:W-:Y:S05]  /*0e70*/  CALL.REL.NOINC `($events_kernel$__internal_accurate_pow) ;  /* 0x0000002400dc7944 */ /* 0x000fea0003c00000 */
[----:B------:R-:W-:Y:S05]  /*0e80*/  BSYNC.RECONVERGENT B0 ;  /* 0x0000000000007941 */ /* 0x000fea0003800200 */
.L_x_33:
[C---:B------:R-:W-:Y:S01]  /*0e90*/  DADD R4, R2.reuse, 2 ;  /* 0x4000000002047429 */ /* 0x040fe20000000000 */
[----:B------:R-:W-:Y:S01]  /*0ea0*/  BSSY.RECONVERGENT B0, `(.L_x_34) ;  /* 0x000000f000007945 */ /* 0x000fe20003800200 */
[----:B------:R-:W-:-:S08]  /*0eb0*/  DSETP.NEU.AND P0, PT, R2, RZ, PT ;  /* 0x000000ff0200722a */ /* 0x000fd00003f0d000 */
[----:B------:R-:W-:Y:S02]  /*0ec0*/  LOP3.LUT R4, R5, 0x7ff00000, RZ, 0xc0, !PT ;  /* 0x7ff0000005047812 */ /* 0x000fe400078ec0ff */
[----:B------:R-:W-:Y:S02]  /*0ed0*/  FSEL R5, R8, RZ, P0 ;  /* 0x000000ff08057208 */ /* 0x000fe40000000000 */
[----:B------:R-:W-:Y:S02]  /*0ee0*/  ISETP.NE.AND P1, PT, R4, 0x7ff00000, PT ;  /* 0x7ff000000400780c */ /* 0x000fe40003f25270 */
[----:B------:R-:W-:-:S11]  /*0ef0*/  FSEL R4, R9, RZ, P0 ;  /* 0x000000ff09047208 */ /* 0x000fd60000000000 */
        /* <DEDUP_REMOVED lines=8> */
.L_x_36:
[----:B------:R-:W-:-:S11]  /*0f80*/  DADD R4, R2, 2 ;  /* 0x4000000002047429 */ /* 0x000fd60000000000 */
.L_x_35:
[----:B------:R-:W-:Y:S05]  /*0f90*/  BSYNC.RECONVERGENT B0 ;  /* 0x0000000000007941 */ /* 0x000fea0003800200 */
.L_x_34:
[----:B------:R-:W-:Y:S01]  /*0fa0*/  DSETP.NEU.AND P0, PT, R2, 1, PT ;  /* 0x3ff000000200742a */ /* 0x000fe20003f0d000 */
[----:B------:R-:W-:Y:S01]  /*0fb0*/  VIADD R27, R27, 0x4 ;  /* 0x000000041b1b7836 */ /* 0x000fe20000000000 */
[----:B------:R-:W-:-:S04]  /*0fc0*/  IADD3 R20, P1, PT, R20, 0x20, RZ ;  /* 0x0000002014147810 */ /* 0x000fc80007f3e0ff */
[----:B------:R-:W-:Y:S02]  /*0fd0*/  FSEL R2, R4, RZ, P0 ;  /* 0x000000ff04027208 */ /* 0x000fe40000000000 */
[----:B------:R-:W-:Y:S02]  /*0fe0*/  FSEL R3, R5, 1.875, P0 ;  /* 0x3ff0000005037808 */ /* 0x000fe40000000000 */
[----:B------:R-:W-:Y:S02]  /*0ff0*/  ISETP.NE.AND P0, PT, R27, RZ, PT ;  /* 0x000000ff1b00720c */ /* 0x000fe40003f05270 */
[----:B------:R-:W-:Y:S02]  /*1000*/  IADD3.X R21, PT, PT, RZ, R21, RZ, P1, !PT ;  /* 0x00000015ff157210 */ /* 0x000fe40000ffe4ff */
[----:B------:R-:W-:-:S09]  /*1010*/  DADD R22, R22, R2 ;  /* 0x0000000016167229 */ /* 0x000fd20000000002 */
[----:B------:R-:W-:Y:S05]  /*1020*/  @P0 BRA `(.L_x_37) ;  /* 0xfffffff000a40947 */ /* 0x000fea000383ffff */
[----:B------:R-:W0:Y:S02]  /*1030*/  LDCU UR5, c[0x0][0x390] ;  /* 0x00007200ff0577ac */ /* 0x000e240008000800 */
[----:B0-----:R-:W-:-:S06]  /*1040*/  ULOP3.LUT UR5, UR5, 0x7ffffffc, URZ, 0xc0, !UPT ;  /* 0x7ffffffc05057892 */ /* 0x001fcc000f8ec0ff */
[----:B------:R-:W-:-:S07]  /*1050*/  IMAD.U32 R3, RZ, RZ, UR5 ;  /* 0x00000005ff037e24 */ /* 0x000fce000f8e00ff */
.L_x_12:
[----:B------:R-:W-:-:S09]  /*1060*/  UISETP.NE.AND UP0, UPT, UR4, URZ, UPT ;  /* 0x000000ff0400728c */ /* 0x000fd2000bf05270 */
[----:B------:R-:W-:Y:S05]  /*1070*/  BRA.U !UP0, `(.L_x_38) ;  /* 0x0000000908b07547 */ /* 0x000fea000b800000 */
[----:B------:R-:W0:Y:S01]  /*1080*/  LDC.64 R4, c[0x0][0x380] ;  /* 0x0000e000ff047b82 */ /* 0x000e220000000a00 */
[----:B------:R-:W-:-:S04]  /*1090*/  IMAD.IADD R9, R26, 0x1, R3 ;  /* 0x000000011a097824 */ /* 0x000fc800078e0203 */
[----:B0-----:R-:W-:-:S06]  /*10a0*/  IMAD.WIDE.U32 R4, R9, 0x8, R4 ;  /* 0x0000000809047825 */ /* 0x001fcc00078e0004 */
        /* <DEDUP_REMOVED lines=25> */
.L_x_40:
[----:B------:R-:W-:Y:S05]  /*1240*/  BSYNC.RECONVERGENT B0 ;  /* 0x0000000000007941 */ /* 0x000fea0003800200 */
.L_x_39:
[----:B------:R-:W-:Y:S01]  /*1250*/  DADD R10, -RZ, |R4| ;  /* 0x00000000ff0a7229 */ /* 0x000fe20000000504 */
[----:B------:R-:W-:Y:S01]  /*1260*/  BSSY.RECONVERGENT B0, `(.L_x_41) ;  /* 0x0000005000007945 */ /* 0x000fe20003800200 */
[----:B------:R-:W-:Y:S01]  /*1270*/  IMAD.MOV.U32 R8, RZ, RZ, RZ ;  /* 0x000000ffff087224 */ /* 0x000fe200078e00ff */
[----:B------:R-:W-:Y:S01]  /*1280*/  MOV R6, 0x12b0 ;  /* 0x000012b000067802 */ /* 0x000fe20000000f00 */
[----:B------:R-:W-:-:S07]  /*1290*/  IMAD.MOV.U32 R9, RZ, RZ, 0x40000000 ;  /* 0x40000000ff097424 */ /* 0x000fce00078e00ff */
[----:B-----5:R-:W-:Y:S05]  /*12a0*/  CALL.REL.NOINC `($events_kernel$__internal_accurate_pow) ;  /* 0x0000002000d07944 */ /* 0x020fea0003c00000 */
[----:B------:R-:W-:Y:S05]  /*12b0*/  BSYNC.RECONVERGENT B0 ;  /* 0x0000000000007941 */ /* 0x000fea0003800200 */
.L_x_41:
        /* <DEDUP_REMOVED lines=15> */
.L_x_44:
[----:B------:R-:W-:-:S11]  /*13b0*/  DADD R10, R4, 2 ;  /* 0x40000000040a7429 */ /* 0x000fd60000000000 */
.L_x_43:
[----:B------:R-:W-:Y:S05]  /*13c0*/  BSYNC.RECONVERGENT B0 ;  /* 0x0000000000007941 */ /* 0x000fea0003800200 */
.L_x_42:
[----:B------:R-:W-:Y:S01]  /*13d0*/  DSETP.NEU.AND P0, PT, R4, 1, PT ;  /* 0x3ff000000400742a */ /* 0x000fe20003f0d000 */
[----:B------:R-:W-:-:S05]  /*13e0*/  UISETP.NE.AND UP0, UPT, UR4, 0x1, UPT ;  /* 0x000000010400788c */ /* 0x000fca000bf05270 */
[----:B------:R-:W-:Y:S02]  /*13f0*/  FSEL R4, R10, RZ, P0 ;  /* 0x000000ff0a047208 */ /* 0x000fe40000000000 */
[----:B------:R-:W-:-:S06]  /*1400*/  FSEL R5, R11, 1.875, P0 ;  /* 0x3ff000000b057808 */ /* 0x000fcc0000000000 */
[----:B------:R-:W-:Y:S01]  /*1410*/  DADD R22, R22, R4 ;  /* 0x0000000016167229 */ /* 0x000fe20000000004 */
[----:B------:R-:W-:Y:S10]  /*1420*/  BRA.U !UP0, `(.L_x_38) ;  /* 0x0000000508c47547 */ /* 0x000ff4000b800000 */
[----:B------:R-:W0:Y:S01]  /*1430*/  LDCU.64 UR8, c[0x0][0x380] ;  /* 0x00007000ff0877ac */ /* 0x000e220008000a00 */
[----:B------:R-:W-:-:S05]  /*1440*/  IADD3 R3, P0, PT, R26, R3, RZ ;  /* 0x000000031a037210 */ /* 0x000fca0007f1e0ff */
[----:B------:R-:W-:Y:S01]  /*1450*/  IMAD.X R4, RZ, RZ, RZ, P0 ;  /* 0x000000ffff047224 */ /* 0x000fe200000e06ff */
[----:B0-----:R-:W-:-:S04]  /*1460*/  LEA R2, P0, R3, UR8, 0x3 ;  /* 0x0000000803027c11 */ /* 0x001fc8000f8018ff */
[----:B------:R-:W-:-:S05]  /*1470*/  LEA.HI.X R3, R3, UR9, R4, 0x3, P0 ;  /* 0x0000000903037c11 */ /* 0x000fca00080f1c04 */
[----:B------:R-:W2:Y:S01]  /*1480*/  LDG.E.64 R4, desc[UR6][R2.64+0x8] ;  /* 0x0000080602047981 */ /* 0x000ea2000c1e1b00 */
[----:B------:R-:W0:Y:S01]  /*1490*/  MUFU.RCP64H R9, 0.099999964237213134766 ;  /* 0x3fb9999900097908 */ /* 0x000e220000001800 */
[----:B------:R-:W-:Y:S01]  /*14a0*/  MOV R12, 0x9999999a ;  /* 0x9999999a000c7802 */ /* 0x000fe20000000f00 */
[----:B------:R-:W-:Y:S01]  /*14b0*/  IMAD.MOV.U32 R13, RZ, RZ, 0x3fb99999 ;  /* 0x3fb99999ff0d7424 */ /* 0x000fe200078e00ff */
[----:B------:R-:W-:Y:S01]  /*14c0*/  BSSY.RECONVERGENT B0, `(.L_x_45) ;  /* 0x0000015000007945 */ /* 0x000fe20003800200 */
        /* <DEDUP_REMOVED lines=17> */
[----:B------:R-:W-:Y:S05]  /*15e0*/  CALL.REL.NOINC `($__internal_0_$__cuda_sm20_div_rn_f64_full) ;  /* 0x0000001800947944 */ /* 0x000fea0003c00000 */
[----:B------:R-:W-:Y:S02]  /*15f0*/  IMAD.MOV.U32 R4, RZ, RZ, R12 ;  /* 0x000000ffff047224 */ /* 0x000fe400078e000c */
[----:B------:R-:W-:-:S07]  /*1600*/  IMAD.MOV.U32 R5, RZ, RZ, R13 ;  /* 0x000000ffff057224 */ /* 0x000fce00078e000d */
.L_x_46:
[----:B------:R-:W-:Y:S05]  /*1610*/  BSYNC.RECONVERGENT B0 ;  /* 0x0000000000007941 */ /* 0x000fea0003800200 */
.L_x_45:
[----:B------:R-:W-:Y:S01]  /*1620*/  DADD R10, -RZ, |R4| ;  /* 0x00000000ff0a7229 */ /* 0x000fe20000000504 */
[----:B------:R-:W-:Y:S01]  /*1630*/  BSSY.RECONVERGENT B0, `(.L_x_47) ;  /* 0x0000005000007945 */ /* 0x000fe20003800200 */
[----:B------:R-:W-:Y:S01]  /*1640*/  IMAD.MOV.U32 R8, RZ, RZ, RZ ;  /* 0x000000ffff087224 */ /* 0x000fe200078e00ff */
[----:B------:R-:W-:Y:S01]  /*1650*/  MOV R6, 0x1680 ;  /* 0x0000168000067802 */ /* 0x000fe20000000f00 */
[----:B------:R-:W-:-:S07]  /*1660*/  IMAD.MOV.U32 R9, RZ, RZ, 0x40000000 ;  /* 0x40000000ff097424 */ /* 0x000fce00078e00ff */
[----:B------:R-:W-:Y:S05]  /*1670*/  CALL.REL.NOINC `($events_kernel$__internal_accurate_pow) ;  /* 0x0000001c00dc7944 */ /* 0x000fea0003c00000 */
[----:B------:R-:W-:Y:S05]  /*1680*/  BSYNC.RECONVERGENT B0 ;  /* 0x0000000000007941 */ /* 0x000fea0003800200 */
.L_x_47:
        /* <DEDUP_REMOVED lines=15> */
.L_x_50:
[----:B------:R-:W-:-:S11]  /*1780*/  DADD R10, R4, 2 ;  /* 0x40000000040a7429 */ /* 0x000fd60000000000 */
.L_x_49:
[----:B------:R-:W-:Y:S05]  /*1790*/  BSYNC.RECONVERGENT B0 ;  /* 0x0000000000007941 */ /* 0x000fea0003800200 */
.L_x_48:
[----:B------:R-:W-:Y:S01]  /*17a0*/  DSETP.NEU.AND P0, PT, R4, 1, PT ;  /* 0x3ff000000400742a */ /* 0x000fe20003f0d000 */
[----:B------:R-:W-:-:S05]  /*17b0*/  UISETP.NE.AND UP0, UPT, UR4, 0x2, UPT ;  /* 0x000000020400788c */ /* 0x000fca000bf05270 */
[----:B------:R-:W-:Y:S02]  /*17c0*/  FSEL R4, R10, RZ, P0 ;  /* 0x000000ff0a047208 */ /* 0x000fe40000000000 */
[----:B------:R-:W-:-:S06]  /*17d0*/  FSEL R5, R11, 1.875, P0 ;  /* 0x3ff000000b057808 */ /* 0x000fcc0000000000 */
[----:B------:R-:W-:Y:S01]  /*17e0*/  DADD R22, R22, R4 ;  /* 0x0000000016167229 */ /* 0x000fe20000000004 */
[----:B------:R-:W-:Y:S10]  /*17f0*/  BRA.U !UP0, `(.L_x_38) ;  /* 0x0000000108d07547 */ /* 0x000ff4000b800000 */
        /* <DEDUP_REMOVED lines=23> */
.L_x_52:
[----:B------:R-:W-:Y:S05]  /*1970*/  BSYNC.RECONVERGENT B0 ;  /* 0x0000000000007941 */ /* 0x000fea0003800200 */
.L_x_51:
[----:B------:R-:W-:Y:S01]  /*1980*/  DADD R10, -RZ, |R2| ;  /* 0x00000000ff0a7229 */ /* 0x000fe20000000502 */
[----:B------:R-:W-:Y:S01]  /*1990*/  BSSY.RECONVERGENT B0, `(.L_x_53) ;  /* 0x0000005000007945 */ /* 0x000fe20003800200 */
[----:B------:R-:W-:Y:S01]  /*19a0*/  IMAD.MOV.U32 R8, RZ, RZ, RZ ;  /* 0x000000ffff087224 */ /* 0x000fe200078e00ff */
[----:B------:R-:W-:Y:S01]  /*19b0*/  MOV R6, 0x19e0 ;  /* 0x000019e000067802 */ /* 0x000fe20000000f00 */
[----:B------:R-:W-:-:S07]  /*19c0*/  IMAD.MOV.U32 R9, RZ, RZ, 0x40000000 ;  /* 0x40000000ff097424 */ /* 0x000fce00078e00ff */
[----:B------:R-:W-:Y:S05]  /*19d0*/  CALL.REL.NOINC `($events_kernel$__internal_accurate_pow) ;  /* 0x0000001c00047944 */ /* 0x000fea0003c00000 */
[----:B------:R-:W-:Y:S05]  /*19e0*/  BSYNC.RECONVERGENT B0 ;  /* 0x0000000000007941 */ /* 0x000fea0003800200 */
.L_x_53:
        /* <DEDUP_REMOVED lines=15> */
.L_x_56:
[----:B------:R-:W-:-:S11]  /*1ae0*/  DADD R4, R2, 2 ;  /* 0x4000000002047429 */ /* 0x000fd60000000000 */
.L_x_55:
[----:B------:R-:W-:Y:S05]  /*1af0*/  BSYNC.RECONVERGENT B0 ;  /* 0x0000000000007941 */ /* 0x000fea0003800200 */
.L_x_54:
[----:B------:R-:W-:-:S06]  /*1b00*/  DSETP.NEU.AND P0, PT, R2, 1, PT ;  /* 0x3ff000000200742a */ /* 0x000fcc0003f0d000 */
[----:B------:R-:W-:Y:S02]  /*1b10*/  FSEL R2, R4, RZ, P0 ;  /* 0x000000ff04027208 */ /* 0x000fe40000000000 */
[----:B------:R-:W-:-:S06]  /*1b20*/  FSEL R3, R5, 1.875, P0 ;  /* 0x3ff0000005037808 */ /* 0x000fcc0000000000 */
[----:B------:R-:W-:-:S11]  /*1b30*/  DADD R22, R22, R2 ;  /* 0x0000000016167229 */ /* 0x000fd60000000002 */
.L_x_38:
[----:B------:R-:W-:Y:S01]  /*1b40*/  IMAD.MOV.U32 R2, RZ, RZ, 0x652b82fe ;  /* 0x652b82feff027424 */ /* 0x000fe200078e00ff */
[----:B------:R-:W-:Y:S01]  /*1b50*/  UMOV UR8, 0xfefa39ef ;  /* 0xfefa39ef00087882 */ /* 0x000fe20000000000 */
[----:B------:R-:W-:Y:S01]  /*1b60*/  IMAD.MOV.U32 R3, RZ, RZ, 0x3ff71547 ;  /* 0x3ff71547ff037424 */ /* 0x000fe200078e00ff */
[----:B------:R-:W-:Y:S01]  /*1b70*/  UMOV UR9, 0x3fe62e42 ;  /* 0x3fe62e4200097882 */ /* 0x000fe20000000000 */
[----:B------:R-:W-:Y:S01]  /*1b80*/  DADD R10, -RZ, -R22 ;  /* 0x00000000ff0a7229 */ /* 0x000fe20000000916 */
[----:B------:R-:W-:Y:S03]  /*1b90*/  BSSY.RECONVERGENT B0, `(.L_x_57) ;  /* 0x0000037000007945 */ /* 0x000fe60003800200 */
[----:B------:R-:W-:-:S06]  /*1ba0*/  DFMA R2, R22, -R2, 6.75539944105574400000e+15 ;  /* 0x433800001602742b */ /* 0x000fcc0000000802 */
[----:B------:R-:W-:Y:S02]  /*1bb0*/  FSETP.GEU.AND P0, PT, |R11|, 4.1917929649353027344, PT ;  /* 0x4086232b0b00780b */ /* 0x000fe40003f0e200 */
[----:B------:R-:W-:-:S08]  /*1bc0*/  DADD R4, R2, -6.75539944105574400000e+15 ;  /* 0xc338000002047429 */ /* 0x000fd00000000000 */
[----:B------:R-:W-:Y:S01]  /*1bd0*/  DFMA R8, R4, -UR8, -R22 ;  /* 0x8000000804087c2b */ /* 0x000fe20008000816 */
[----:B------:R-:W-:Y:S01]  /*1be0*/  UMOV UR8, 0x3b39803f ;  /* 0x3b39803f00087882 */ /* 0x000fe20000000000 */
[----:B------:R-:W-:-:S06]  /*1bf0*/  UMOV UR9, 0x3c7abc9e ;  /* 0x3c7abc9e00097882 */ /* 0x000fcc0000000000 */
[----:B------:R-:W-:Y:S01]  /*1c00*/  DFMA R8, R4, -UR8, R8 ;  /* 0x8000000804087c2b */ /* 0x000fe20008000008 */
[----:B------:R-:W-:Y:S01]  /*1c10*/  UMOV UR8, 0x69ce2bdf ;  /* 0x69ce2bdf00087882 */ /* 0x000fe20000000000 */
[----:B------:R-:W-:Y:S01]  /*1c20*/  IMAD.MOV.U32 R4, RZ, RZ, -0x35dec16 ;  /* 0xfca213eaff047424 */ /* 0x000fe200078e00ff */
[----:B------:R-:W-:Y:S01]  /*1c30*/  UMOV UR9, 0x3e5ade15 ;  /* 0x3e5ade1500097882 */ /* 0x000fe20000000000 */
[----:B------:R-:W-:-:S06]  /*1c40*/  IMAD.MOV.U32 R5, RZ, RZ, 0x3e928af3 ;  /* 0x3e928af3ff057424 */ /* 0x000fcc00078e00ff */
[----:B------:R-:W-:Y:S01]  /*1c50*/  DFMA R4, R8, UR8, R4 ;  /* 0x0000000808047c2b */ /* 0x000fe20008000004 */
[----:B------:R-:W-:Y:S01]  /*1c60*/  UMOV UR8, 0x62401315 ;  /* 0x6240131500087882 */ /* 0x000fe20000000000 */
[----:B------:R-:W-:-:S06]  /*1c70*/  UMOV UR9, 0x3ec71dee ;  /* 0x3ec71dee00097882 */ /* 0x000fcc0000000000 */
[----:B------:R-:W-:Y:S01]  /*1c80*/  DFMA R4, R8, R4, UR8 ;  /* 0x0000000808047e2b */ /* 0x000fe20008000004 */
        /* <DEDUP_REMOVED lines=20> */
[----:B------:R-:W-:-:S08]  /*1dd0*/  DFMA R4, R8, R4, UR8 ;  /* 0x0000000808047e2b */ /* 0x000fd00008000004 */
[----:B------:R-:W-:-:S08]  /*1de0*/  DFMA R4, R8, R4, 1 ;  /* 0x3ff000000804742b */ /* 0x000fd00000000004 */
[----:B------:R-:W-:-:S10]  /*1df0*/  DFMA R8, R8, R4, 1 ;  /* 0x3ff000000808742b */ /* 0x000fd40000000004 */
[----:B------:R-:W-:Y:S02]  /*1e00*/  IMAD R5, R2, 0x100000, R9 ;  /* 0x0010000002057824 */ /* 0x000fe400078e0209 */
[----:B------:R-:W-:Y:S01]  /*1e10*/  IMAD.MOV.U32 R4, RZ, RZ, R8 ;  /* 0x000000ffff047224 */ /* 0x000fe200078e0008 */
[----:B------:R-:W-:Y:S06]  /*1e20*/  @!P0 BRA `(.L_x_58) ;  /* 0x0000000000348947 */ /* 0x000fec0003800000 */
[----:B------:R-:W-:Y:S01]  /*1e30*/  FSETP.GEU.AND P1, PT, |R11|, 4.2275390625, PT ;  /* 0x408748000b00780b */ /* 0x000fe20003f2e200 */
[C---:B------:R-:W-:Y:S02]  /*1e40*/  DADD R4, -R22.reuse, +INF ;  /* 0x7ff0000016047429 */ /* 0x040fe40000000100 */
[----:B------:R-:W-:-:S08]  /*1e50*/  DSETP.GT.AND P0, PT, R22, RZ, PT ;  /* 0x000000ff1600722a */ /* 0x000fd00003f04000 */
[----:B------:R-:W-:Y:S02]  /*1e60*/  FSEL R4, R4, RZ, !P0 ;  /* 0x000000ff04047208 */ /* 0x000fe40004000000 */
[----:B------:R-:W-:Y:S02]  /*1e70*/  @!P1 LEA.HI R3, R2, R2, RZ, 0x1 ;  /* 0x0000000202039211 */ /* 0x000fe400078f08ff */
[----:B------:R-:W-:Y:S02]  /*1e80*/  FSEL R5, R5, RZ, !P0 ;  /* 0x000000ff05057208 */ /* 0x000fe40004000000 */
[----:B------:R-:W-:-:S05]  /*1e90*/  @!P1 SHF.R.S32.HI R3, RZ, 0x1, R3 ;  /* 0x00000001ff039819 */ /* 0x000fca0000011403 */
[----:B------:R-:W-:Y:S02]  /*1ea0*/  @!P1 IMAD.IADD R2, R2, 0x1, -R3 ;  /* 0x0000000102029824 */ /* 0x000fe400078e0a03 */
[----:B------:R-:W-:-:S03]  /*1eb0*/  @!P1 IMAD R3, R3, 0x100000, R9 ;  /* 0x0010000003039824 */ /* 0x000fc600078e0209 */
[----:B------:R-:W-:Y:S01]  /*1ec0*/  @!P1 LEA R9, R2, 0x3ff00000, 0x14 ;  /* 0x3ff0000002099811 */ /* 0x000fe200078ea0ff */
[----:B------:R-:W-:Y:S02]  /*1ed0*/  @!P1 IMAD.MOV.U32 R2, RZ, RZ, R8 ;  /* 0x000000ffff029224 */ /* 0x000fe400078e0008 */
[----:B------:R-:W-:-:S06]  /*1ee0*/  @!P1 IMAD.MOV.U32 R8, RZ, RZ, RZ ;  /* 0x000000ffff089224 */ /* 0x000fcc00078e00ff */
[----:B------:R-:W-:-:S11]  /*1ef0*/  @!P1 DMUL R4, R2, R8 ;  /* 0x0000000802049228 */ /* 0x000fd60000000000 */
.L_x_58:
[----:B------:R-:W-:Y:S05]  /*1f00*/  BSYNC.RECONVERGENT B0 ;  /* 0x0000000000007941 */ /* 0x000fea0003800200 */
.L_x_57:
[----:B------:R-:W0:Y:S01]  /*1f10*/  LDCU.64 UR8, c[0x0][0x398] ;  /* 0x00007300ff0877ac */ /* 0x000e220008000a00 */
[----:B------:R-:W1:Y:S01]  /*1f20*/  LDC.64 R8, c[0x0][0x3a0] ;  /* 0x0000e800ff087b82 */ /* 0x000e620000000a00 */
[----:B------:R-:W-:Y:S01]  /*1f30*/  DMUL R2, R14, R4 ;  /* 0x000000040e027228 */ /* 0x000fe20000000000 */
[----:B------:R-:W-:Y:S01]  /*1f40*/  BSSY.RECONVERGENT B0, `(.L_x_59) ;  /* 0x000000a000007945 */ /* 0x000fe20003800200 */
[----:B------:R-:W-:Y:S01]  /*1f50*/  MOV R6, 0x1fe0 ;  /* 0x00001fe000067802 */ /* 0x000fe20000000f00 */
[----:B0----5:R-:W-:Y:S01]  /*1f60*/  DMUL R18, R18, UR8 ;  /* 0x0000000812127c28 */ /* 0x021fe20008000000 */
[----:B-1----:R-:W-:-:S07]  /*1f70*/  IMAD.WIDE.U32 R4, R7, 0x8, R8 ;  /* 0x0000000807047825 */ /* 0x002fce00078e0008 */
[----:B------:R-:W-:Y:S01]  /*1f80*/  DMUL R2, R2, R18 ;  /* 0x0000001202027228 */ /* 0x000fe20000000000 */
[----:B------:R-:W-:Y:S01]  /*1f90*/  MOV R8, RZ ;  /* 0x000000ff00087202 */ /* 0x000fe20000000f00 */
[----:B------:R-:W-:-:S05]  /*1fa0*/  IMAD.MOV.U32 R9, RZ, RZ, 0x40000000 ;  /* 0x40000000ff097424 */ /* 0x000fca00078e00ff */
[----:B------:R0:W-:Y:S01]  /*1fb0*/  STG.E.64 desc[UR6][R4.64], R2 ;  /* 0x0000000204007986 */ /* 0x0001e2000c101b06 */
[----:B------:R-:W-:-:S11]  /*1fc0*/  DADD R10, -RZ, |R2| ;  /* 0x00000000ff0a7229 */ /* 0x000fd60000000502 */
[----:B0-----:R-:W-:Y:S05]  /*1fd0*/  CALL.REL.NOINC `($events_kernel$__internal_accurate_pow) ;  /* 0x0000001400847944 */ /* 0x001fea0003c00000 */
[----:B------:R-:W-:Y:S05]  /*1fe0*/  BSYNC.RECONVERGENT B0 ;  /* 0x0000000000007941 */ /* 0x000fea0003800200 */
.L_x_59:
        /* <DEDUP_REMOVED lines=15> */
.L_x_62:
[----:B------:R-:W-:-:S11]  /*20e0*/  DADD R4, R2, 2 ;  /* 0x4000000002047429 */ /* 0x000fd60000000000 */
.L_x_61:
[----:B------:R-:W-:Y:S05]  /*20f0*/  BSYNC.RECONVERGENT B0 ;  /* 0x0000000000007941 */ /* 0x000fea0003800200 */
.L_x_60:
[----:B------:R-:W0:Y:S01]  /*2100*/  LDC.64 R8, c[0x0][0x3a8] ;  /* 0x0000ea00ff087b82 */ /* 0x000e220000000a00 */
[----:B------:R-:W1:Y:S01]  /*2110*/  LDCU UR5, c[0x0][0x394] ;  /* 0x00007280ff0577ac */ /* 0x000e620008000800 */
[----:B------:R-:W-:-:S06]  /*2120*/  DSETP.NEU.AND P0, PT, R2, 1, PT ;  /* 0x3ff000000200742a */ /* 0x000fcc0003f0d000 */
[----:B------:R-:W-:Y:S02]  /*2130*/  FSEL R4, R4, RZ, P0 ;  /* 0x000000ff04047208 */ /* 0x000fe40000000000 */
[----:B------:R-:W-:Y:S01]  /*2140*/  FSEL R5, R5, 1.875, P0 ;  /* 0x3ff0000005057808 */ /* 0x000fe20000000000 */
[----:B0-----:R-:W-:-:S04]  /*2150*/  IMAD.WIDE.U32 R2, R7, 0x8, R8 ;  /* 0x0000000807027825 */ /* 0x001fc800078e0008 */
[----:B------:R-:W-:Y:S01]  /*2160*/  IMAD.IADD R7, R0, 0x1, R7 ;  /* 0x0000000100077824 */ /* 0x000fe200078e0207 */
[----:B------:R2:W-:Y:S04]  /*2170*/  STG.E.64 desc[UR6][R2.64], R4 ;  /* 0x0000000402007986 */ /* 0x0005e8000c101b06 */
[----:B-1----:R-:W-:-:S13]  /*2180*/  ISETP.GE.AND P0, PT, R7, UR5, PT ;  /* 0x0000000507007c0c */ /* 0x002fda000bf06270 */
[----:B--2---:R-:W-:Y:S05]  /*2190*/  @!P0 BRA `(.L_x_63) ;  /* 0xffffffdc00fc8947 */ /* 0x004fea000383ffff */
[----:B------:R-:W-:Y:S05]  /*21a0*/  EXIT ;  /* 0x000000000000794d */ /* 0x000fea0003800000 */
.L_x_11:
[----:B------:R-:W1:Y:S01]  /*21b0*/  I2F.U32.RP R8, R0 ;  /* 0x0000000000087306 */ /* 0x000e620000209000 */
[C---:B------:R-:W-:Y:S01]  /*21c0*/  IMAD.IADD R2, R0.reuse, 0x1, R7 ;  /* 0x0000000100027824 */ /* 0x040fe200078e0207 */
[----:B------:R-:W-:Y:S01]  /*21d0*/  ISETP.NE.U32.AND P2, PT, R0, RZ, PT ;  /* 0x000000ff0000720c */ /* 0x000fe20003f45070 */
[----:B------:R-:W-:Y:S01]  /*21e0*/  IMAD.MOV R9, RZ, RZ, -R0 ;  /* 0x000000ffff097224 */ /* 0x000fe200078e0a00 */
[----:B------:R-:W-:Y:S02]  /*21f0*/  BSSY.RECONVERGENT B0, `(.L_x_64) ;  /* 0x0000069000007945 */ /* 0x000fe40003800200 */
[C---:B------:R-:W-:Y:S02]  /*2200*/  ISETP.GE.AND P0, PT, R2.reuse, UR5, PT ;  /* 0x0000000502007c0c */ /* 0x040fe4000bf06270 */
[----:B------:R-:W-:Y:S02]  /*2210*/  VIMNMX R3, PT, PT, R2, UR5, !PT ;  /* 0x0000000502037c48 */ /* 0x000fe4000ffe0100 */
[----:B------:R-:W-:-:S04]  /*2220*/  SEL R6, RZ, 0x1, P0 ;  /* 0x00000001ff067807 */ /* 0x000fc80000000000 */
[----:B------:R-:W-:Y:S01]  /*2230*/  IADD3 R3, PT, PT, R3, -R2, -R6 ;  /* 0x8000000203037210 */ /* 0x000fe20007ffe806 */
[----:B-1----:R-:W1:Y:S02]  /*2240*/  MUFU.RCP R8, R8 ;  /* 0x0000000800087308 */ /* 0x002e640000001000 */
[----:B-1----:R-:W-:-:S06]  /*2250*/  VIADD R4, R8, 0xffffffe ;  /* 0x0ffffffe08047836 */ /* 0x002fcc0000000000 */
[----:B------:R1:W2:Y:S02]  /*2260*/  F2I.FTZ.U32.TRUNC.NTZ R5, R4 ;  /* 0x0000000400057305 */ /* 0x0002a4000021f000 */
[----:B-1----:R-:W-:Y:S02]  /*2270*/  IMAD.MOV.U32 R4, RZ, RZ, RZ ;  /* 0x000000ffff047224 */ /* 0x002fe400078e00ff */
[----:B--2---:R-:W-:-:S04]  /*2280*/  IMAD R9, R9, R5, RZ ;  /* 0x0000000509097224 */ /* 0x004fc800078e02ff */
[----:B------:R-:W-:-:S06]  /*2290*/  IMAD.HI.U32 R8, R5, R9, R4 ;  /* 0x0000000905087227 */ /* 0x000fcc00078e0004 */
[----:B------:R-:W-:-:S04]  /*22a0*/  IMAD.HI.U32 R5, R8, R3, RZ ;  /* 0x0000000308057227 */ /* 0x000fc800078e00ff */
[----:B------:R-:W-:-:S04]  /*22b0*/  IMAD.MOV R4, RZ, RZ, -R5 ;  /* 0x000000ffff047224 */ /* 0x000fc800078e0a05 */
[----:B------:R-:W-:-:S05]  /*22c0*/  IMAD R3, R0, R4, R3 ;  /* 0x0000000400037224 */ /* 0x000fca00078e0203 */
[----:B------:R-:W-:-:S13]  /*22d0*/  ISETP.GE.U32.AND P0, PT, R3, R0, PT ;  /* 0x000000000300720c */ /* 0x000fda0003f06070 */
[----:B------:R-:W-:Y:S02]  /*22e0*/  @P0 IMAD.IADD R3, R3, 0x1, -R0 ;  /* 0x0000000103030824 */ /* 0x000fe400078e0a00 */
[----:B------:R-:W-:-:S03]  /*22f0*/  @P0 VIADD R5, R5, 0x1 ;  /* 0x0000000105050836 */ /* 0x000fc60000000000 */
[----:B------:R-:W-:-:S13]  /*2300*/  ISETP.GE.U32.AND P1, PT, R3, R0, PT ;  /* 0x000000000300720c */ /* 0x000fda0003f26070 */
[----:B------:R-:W-:Y:S01]  /*2310*/  @P1 VIADD R5, R5, 0x1 ;  /* 0x0000000105051836 */ /* 0x000fe20000000000 */
[----:B------:R-:W-:-:S05]  /*2320*/  @!P2 LOP3.LUT R5, RZ, R0, RZ, 0x33, !PT ;  /* 0x00000000ff05a212 */ /* 0x000fca00078e33ff */
[----:B------:R-:W-:-:S05]  /*2330*/  IMAD.IADD R3, R6, 0x1, R5 ;  /* 0x0000000106037824 */ /* 0x000fca00078e0205 */
[----:B------:R-:W-:-:S04]  /*2340*/  LOP3.LUT R4, R3, 0x1, RZ, 0xc0, !PT ;  /* 0x0000000103047812 */ /* 0x000fc800078ec0ff */
[----:B------:R-:W-:-:S13]  /*2350*/  ISETP.NE.U32.AND P0, PT, R4, 0x1, PT ;  /* 0x000000010400780c */ /* 0x000fda0003f05070 */
[----:B------:R-:W-:Y:S05]  /*2360*/  @!P0 BRA `(.L_x_65) ;  /* 0x0000000400448947 */ /* 0x000fea0003800000 */
[----:B------:R-:W1:Y:S01]  /*2370*/  LDC.64 R4, c[0x0][0x388] ;  /* 0x0000e200ff047b82 */ /* 0x000e620000000a00 */
[----:B------:R-:W-:Y:S01]  /*2380*/  IMAD.MOV.U32 R8, RZ, RZ, 0x0 ;  /* 0x00000000ff087424 */ /* 0x000fe200078e00ff */
[----:B------:R-:W-:Y:S01]  /*2390*/  MOV R9, 0x43380000 ;  /* 0x4338000000097802 */ /* 0x000fe20000000f00 */
[----:B------:R-:W-:Y:S01]  /*23a0*/  UMOV UR4, 0xfefa39ef ;  /* 0xfefa39ef00047882 */ /* 0x000fe20000000000 */
[----:B------:R-:W-:-:S04]  /*23b0*/  UMOV UR5, 0x3fe62e42 ;  /* 0x3fe62e4200057882 */ /* 0x000fc80000000000 */
[----:B------:R-:W2:Y:S01]  /*23c0*/  LDC.64 R12, c[0x0][0x3a0] ;  /* 0x0000e800ff0c7b82 */ /* 0x000ea20000000a00 */
[----:B-1----:R-:W-:-:S06]  /*23d0*/  IMAD.WIDE.U32 R4, R7, 0x8, R4 ;  /* 0x0000000807047825 */ /* 0x002fcc00078e0004 */
[----:B0-----:R-:W3:Y:S01]  /*23e0*/  LDG.E.64 R4, desc[UR6][R4.64] ;  /* 0x0000000604047981 */ /* 0x001ee2000c1e1b00 */
[----:B------:R-:W-:Y:S01]  /*23f0*/  DADD R8, -R8, 6.75539944105574400000e+15 ;  /* 0x4338000008087429 */ /* 0x000fe20000000100 */
[----:B--2---:R-:W-:Y:S01]  /*2400*/  IMAD.WIDE.U32 R12, R7, 0x8, R12 ;  /* 0x00000008070c7825 */ /* 0x004fe200078e000c */
[----:B------:R-:W-:Y:S01]  /*2410*/  BSSY.RECONVERGENT B1, `(.L_x_66) ;  /* 0x000002e000017945 */ /* 0x000fe20003800200 */
[----:B------:R-:W-:-:S05]  /*2420*/  MOV R6, 0x26f0 ;  /* 0x000026f000067802 */ /* 0x000fca0000000f00 */
[----:B------:R-:W-:Y:S01]  /*2430*/  DMUL R10, R8, -UR4 ;  /* 0x80000004080a7c28 */ /* 0x000fe20008000000 */
        /* <DEDUP_REMOVED lines=31> */
[C---:B------:R-:W-:Y:S01]  /*2630*/  DFMA R8, R10.reuse, R8, UR4 ;  /* 0x000000040a087e2b */ /* 0x040fe20008000008 */
[----:B------:R-:W3:Y:S07]  /*2640*/  LDCU.64 UR4, c[0x0][0x398] ;  /* 0x00007300ff0477ac */ /* 0x000eee0008000a00 */
[----:B------:R-:W-:-:S08]  /*2650*/  DFMA R8, R10, R8, 1 ;  /* 0x3ff000000a08742b */ /* 0x000fd00000000008 */
[----:B------:R-:W-:Y:S02]  /*2660*/  DFMA R8, R10, R8, 1 ;  /* 0x3ff000000a08742b */ /* 0x000fe40000000008 */
[----:B---3--:R-:W-:-:S06]  /*2670*/  DMUL R10, R4, UR4 ;  /* 0x00000004040a7c28 */ /* 0x008fcc0008000000 */
[----:B------:R-:W-:Y:S01]  /*2680*/  DMUL R4, R14, R8 ;  /* 0x000000080e047228 */ /* 0x000fe20000000000 */
[----:B------:R-:W-:Y:S02]  /*2690*/  IMAD.MOV.U32 R8, RZ, RZ, RZ ;  /* 0x000000ffff087224 */ /* 0x000fe400078e00ff */
[----:B------:R-:W-:-:S05]  /*26a0*/  IMAD.MOV.U32 R9, RZ, RZ, 0x40000000 ;  /* 0x40000000ff097424 */ /* 0x000fca00078e00ff */
[----:B------:R-:W-:-:S07]  /*26b0*/  DMUL R4, R4, R10 ;  /* 0x0000000a04047228 */ /* 0x000fce0000000000 */
[----:B------:R0:W-:Y:S01]  /*26c0*/  STG.E.64 desc[UR6][R12.64], R4 ;  /* 0x000000040c007986 */ /* 0x0001e2000c101b06 */
[----:B------:R-:W-:-:S11]  /*26d0*/  DADD R10, -RZ, |R4| ;  /* 0x00000000ff0a7229 */ /* 0x000fd60000000504 */
[----:B0-----:R-:W-:Y:S05]  /*26e0*/  CALL.REL.NOINC `($events_kernel$__internal_accurate_pow) ;  /* 0x0000000c00c07944 */ /* 0x001fea0003c00000 */
[----:B------:R-:W-:Y:S05]  /*26f0*/  BSYNC.RECONVERGENT B1 ;  /* 0x0000000000017941 */ /* 0x000fea0003800200 */
.L_x_66:
        /* <DEDUP_REMOVED lines=15> */
.L_x_69:
[----:B------:R-:W-:-:S11]  /*27f0*/  DADD R10, R4, 2 ;  /* 0x40000000040a7429 */ /* 0x000fd60000000000 */
.L_x_68:
[----:B------:R-:W-:Y:S05]  /*2800*/  BSYNC.RECONVERGENT B1 ;  /* 0x0000000000017941 */ /* 0x000fea0003800200 */
.L_x_67:
[----:B------:R-:W0:Y:S01]  /*2810*/  LDC.64 R12, c[0x0][0x3a8] ;  /* 0x0000ea00ff0c7b82 */ /* 0x000e220000000a00 */
[----:B------:R-:W-:-:S06]  /*2820*/  DSETP.NEU.AND P0, PT, R4, 1, PT ;  /* 0x3ff000000400742a */ /* 0x000fcc0003f0d000 */
[----:B------:R-:W-:Y:S02]  /*2830*/  FSEL R8, R10, RZ, P0 ;  /* 0x000000ff0a087208 */ /* 0x000fe40000000000 */
[----:B------:R-:W-:Y:S01]  /*2840*/  FSEL R9, R11, 1.875, P0 ;  /* 0x3ff000000b097808 */ /* 0x000fe20000000000 */
[----:B0-----:R-:W-:-:S04]  /*2850*/  IMAD.WIDE.U32 R4, R7, 0x8, R12 ;  /* 0x0000000807047825 */ /* 0x001fc800078e000c */
[----:B------:R-:W-:Y:S01]  /*2860*/  IMAD.MOV.U32 R7, RZ, RZ, R2 ;  /* 0x000000ffff077224 */ /* 0x000fe200078e0002 */
[----:B------:R1:W-:Y:S06]  /*2870*/  STG.E.64 desc[UR6][R4.64], R8 ;  /* 0x0000000804007986 */ /* 0x0003ec000c101b06 */
.L_x_65:
[----:B0-----:R-:W-:Y:S05]  /*2880*/  BSYNC.RECONVERGENT B0 ;  /* 0x0000000000007941 */ /* 0x001fea0003800200 */
.L_x_64:
[----:B------:R-:W-:-:S13]  /*2890*/  ISETP.NE.AND P0, PT, R3, RZ, PT ;  /* 0x000000ff0300720c */ /* 0x000fda0003f05270 */
[----:B------:R-:W-:Y:S05]  /*28a0*/  @!P0 EXIT ;  /* 0x000000000000894d */ /* 0x000fea0003800000 */
[----:B------:R-:W-:Y:S01]  /*28b0*/  IMAD.MOV.U32 R2, RZ, RZ, 0x0 ;  /* 0x00000000ff027424 */ /* 0x000fe200078e00ff */
[----:B------:R-:W-:Y:S01]  /*28c0*/  UMOV UR4, 0xfefa39ef ;  /* 0xfefa39ef00047882 */ /* 0x000fe20000000000 */
[----:B------:R-:W-:Y:S01]  /*28d0*/  IMAD.MOV.U32 R3, RZ, RZ, 0x43380000 ;  /* 0x43380000ff037424 */ /* 0x000fe200078e00ff */
[----:B------:R-:W-:Y:S01]  /*28e0*/  UMOV UR5, 0x3fe62e42 ;  /* 0x3fe62e4200057882 */ /* 0x000fe20000000000 */
[----:B------:R-:W0:Y:S01]  /*28f0*/  LDC.64 R18, c[0x0][0x3a8] ;  /* 0x0000ea00ff127b82 */ /* 0x000e220000000a00 */
[----:B------:R-:W2:Y:S03]  /*2900*/  LDCU UR12, c[0x0][0x394] ;  /* 0x00007280ff0c77ac */ /* 0x000ea60008000800 */
[----:B------:R-:W-:-:S04]  /*2910*/  DADD R2, -R2, 6.75539944105574400000e+15 ;  /* 0x4338000002027429 */ /* 0x000fc80000000100 */
[----:B------:R-:W3:Y:S04]  /*2920*/  LDC.64 R20, c[0x0][0x3a0] ;  /* 0x0000e800ff147b82 */ /* 0x000ee80000000a00 */
[C---:B-1----:R-:W-:Y:S01]  /*2930*/  DMUL R4, R2.reuse, -UR4 ;  /* 0x8000000402047c28 */ /* 0x042fe20008000000 */
[----:B------:R-:W-:Y:S01]  /*2940*/  UMOV UR4, 0x3b39803f ;  /* 0x3b39803f00047882 */ /* 0x000fe20000000000 */
[----:B------:R-:W-:Y:S02]  /*2950*/  UMOV UR5, 0x3c7abc9e ;  /* 0x3c7abc9e00057882 */ /* 0x000fe40000000000 */
[----:B------:R-:W1:Y:S04]  /*2960*/  LDC.64 R22, c[0x0][0x3a8] ;  /* 0x0000ea00ff167b82 */ /* 0x000e680000000a00 */
[----:B------:R-:W-:Y:S01]  /*2970*/  DFMA R24, R2, -UR4, R4 ;  /* 0x8000000402187c2b */ /* 0x000fe20008000004 */
[----:B------:R-:W-:Y:S01]  /*2980*/  UMOV UR4, 0x69ce2bdf ;  /* 0x69ce2bdf00047882 */ /* 0x000fe20000000000 */
[----:B------:R-:W-:Y:S01]  /*2990*/  IMAD.MOV.U32 R2, RZ, RZ, -0x35dec16 ;  /* 0xfca213eaff027424 */ /* 0x000fe200078e00ff */
[----:B------:R-:W-:Y:S01]  /*29a0*/  UMOV UR5, 0x3e5ade15 ;  /* 0x3e5ade1500057882 */ /* 0x000fe20000000000 */
[----:B------:R-:W-:Y:S01]  /*29b0*/  IMAD.MOV.U32 R3, RZ, RZ, 0x3e928af3 ;  /* 0x3e928af3ff037424 */ /* 0x000fe200078e00ff */
[----:B------:R-:W4:Y:S05]  /*29c0*/  LDC.64 R4, c[0x0][0x3a0] ;  /* 0x0000e800ff047b82 */ /* 0x000f2a0000000a00 */
        /* <DEDUP_REMOVED lines=22> */
[----:B------:R-:W-:Y:S01]  /*2b30*/  UMOV UR4, 0xb ;  /* 0x0000000b00047882 */ /* 0x000fe20000000000 */
[----:B------:R-:W-:Y:S01]  /*2b40*/  UMOV UR5, 0x3fe00000 ;  /* 0x3fe0000000057882 */ /* 0x000fe20000000000 */
[----:B------:R-:W0:Y:S05]  /*2b50*/  LDC.64 R2, c[0x0][0x388] ;  /* 0x0000e200ff027b82 */ /* 0x000e2a0000000a00 */
[C---:B------:R-:W-:Y:S01]  /*2b60*/  DFMA R8, R24.reuse, R8, UR4 ;  /* 0x0000000418087e2b */ /* 0x040fe20008000008 */
[----:B------:R-:W0:Y:S07]  /*2b70*/  LDCU.64 UR4, c[0x0][0x398] ;  /* 0x00007300ff0477ac */ /* 0x000e2e0008000a00 */
[----:B------:R-:W-:-:S08]  /*2b80*/  DFMA R8, R24, R8, 1 ;  /* 0x3ff000001808742b */ /* 0x000fd00000000008 */
[----:B-1234-:R-:W-:-:S11]  /*2b90*/  DFMA R24, R24, R8, 1 ;  /* 0x3ff000001818742b */ /* 0x01efd60000000008 */
.L_x_77:
[----:B0-----:R-:W-:-:S06]  /*2ba0*/  IMAD.WIDE.U32 R12, R7, 0x8, R2 ;  /* 0x00000008070c7825 */ /* 0x001fcc00078e0002 */
[----:B------:R-:W2:Y:S01]  /*2bb0*/  LDG.E.64 R12, desc[UR6][R12.64] ;  /* 0x000000060c0c7981 */ /* 0x000ea2000c1e1b00 */
[----:B------:R-:W-:Y:S01]  /*2bc0*/  DMUL R26, R14, R24 ;  /* 0x000000180e1a7228 */ /* 0x000fe20000000000 */
[----:B------:R-:W-:Y:S01]  /*2bd0*/  IMAD.WIDE.U32 R16, R7, 0x8, R4 ;  /* 0x0000000807107825 */ /* 0x000fe200078e0004 */
[----:B------:R-:W-:Y:S01]  /*2be0*/  BSSY.RECONVERGENT B0, `(.L_x_70) ;  /* 0x0000009000007945 */ /* 0x000fe20003800200 */
[----:B------:R-:W-:Y:S02]  /*2bf0*/  MOV R6, 0x2c70 ;  /* 0x00002c7000067802 */ /* 0x000fe40000000f00 */
[----:B------:R-:W-:Y:S02]  /*2c00*/  IMAD.MOV.U32 R8, RZ, RZ, RZ ;  /* 0x000000ffff087224 */ /* 0x000fe400078e00ff */
[----:B------:R-:W-:Y:S01]  /*2c10*/  IMAD.MOV.U32 R9, RZ, RZ, 0x40000000 ;  /* 0x40000000ff097424 */ /* 0x000fe200078e00ff */
[----:B--2---:R-:W-:-:S08]  /*2c20*/  DMUL R28, R12, UR4 ;  /* 0x000000040c1c7c28 */ /* 0x004fd00008000000 */
[----:B------:R-:W-:-:S07]  /*2c30*/  DMUL R28, R28, R26 ;  /* 0x0000001a1c1c7228 */ /* 0x000fce0000000000 */
[----:B------:R0:W-:Y:S01]  /*2c40*/  STG.E.64 desc[UR6][R16.64], R28 ;  /* 0x0000001c10007986 */ /* 0x0001e2000c101b06 */
[----:B------:R-:W-:-:S11]  /*2c50*/  DADD R10, -RZ, |R28| ;  /* 0x00000000ff0a7229 */ /* 0x000fd6000000051c */
[----:B0-----:R-:W-:Y:S05]  /*2c60*/  CALL.REL.NOINC `($events_kernel$__internal_accurate_pow) ;  /* 0x0000000800607944 */ /* 0x001fea0003c00000 */
[----:B------:R-:W-:Y:S05]  /*2c70*/  BSYNC.RECONVERGENT B0 ;  /* 0x0000000000007941 */ /* 0x000fea0003800200 */
.L_x_70:
[C---:B------:R-:W-:Y:S01]  /*2c80*/  DADD R10, R28.reuse, 2 ;  /* 0x400000001c0a7429 */ /* 0x040fe20000000000 */
[----:B------:R-:W-:Y:S01]  /*2c90*/  BSSY.RECONVERGENT B0, `(.L_x_71) ;  /* 0x000000f000007945 */ /* 0x000fe20003800200 */
[C---:B------:R-:W-:Y:S01]  /*2ca0*/  DSETP.NEU.AND P1, PT, R28.reuse, RZ, PT ;  /* 0x000000ff1c00722a */ /* 0x040fe20003f2d000 */
[----:B------:R-:W-:Y:S01]  /*2cb0*/  IMAD.IADD R33, R0, 0x1, R7 ;  /* 0x0000000100217824 */ /* 0x000fe200078e0207 */
[----:B------:R-:W-:-:S06]  /*2cc0*/  DSETP.NEU.AND P0, PT, R28, 1, PT ;  /* 0x3ff000001c00742a */ /* 0x000fcc0003f0d000 */
[----:B------:R-:W-:Y:S02]  /*2cd0*/  LOP3.LUT R10, R11, 0x7ff00000, RZ, 0xc0, !PT ;  /* 0x7ff000000b0a7812 */ /* 0x000fe400078ec0ff */
[----:B------:R-:W-:Y:S02]  /*2ce0*/  FSEL R11, R8, RZ, P1 ;  /* 0x000000ff080b7208 */ /* 0x000fe40000800000 */
[----:B------:R-:W-:Y:S02]  /*2cf0*/  ISETP.NE.AND P2, PT, R10, 0x7ff00000, PT ;  /* 0x7ff000000a00780c */ /* 0x000fe40003f45270 */
[----:B------:R-:W-:-:S11]  /*2d00*/  FSEL R10, R9, RZ, P1 ;  /* 0x000000ff090a7208 */ /* 0x000fd60000800000 */
[----:B------:R-:W-:Y:S05]  /*2d10*/  @P2 BRA `(.L_x_72) ;  /* 0x0000000000182947 */ /* 0x000fea0003800000 */
[----:B------:R-:W-:-:S14]  /*2d20*/  DSETP.NAN.AND P1, PT, R28, R28, PT ;  /* 0x0000001c1c00722a */ /* 0x000fdc0003f28000 */
[----:B------:R-:W-:Y:S01]  /*2d30*/  @P1 DADD R10, R28, 2 ;  /* 0x400000001c0a1429 */ /* 0x000fe20000000000 */
[----:B------:R-:W-:Y:S10]  /*2d40*/  @P1 BRA `(.L_x_72) ;  /* 0x00000000000c1947 */ /* 0x000ff40003800000 */
[----:B------:R-:W-:-:S14]  /*2d50*/  DSETP.NEU.AND P1, PT, |R28|, +INF , PT ;  /* 0x7ff000001c00742a */ /* 0x000fdc0003f2d200 */
[----:B------:R-:W-:Y:S01]  /*2d60*/  @!P1 MOV R10, 0x0 ;  /* 0x00000000000a9802 */ /* 0x000fe20000000f00 */
[----:B------:R-:W-:-:S07]  /*2d70*/  @!P1 IMAD.MOV.U32 R11, RZ, RZ, 0x7ff00000 ;  /* 0x7ff00000ff0b9424 */ /* 0x000fce00078e00ff */
.L_x_72:
[----:B------:R-:W-:Y:S05]  /*2d80*/  BSYNC.RECONVERGENT B0 ;  /* 0x0000000000007941 */ /* 0x000fea0003800200 */
.L_x_71:
[----:B------:R-:W-:Y:S01]  /*2d90*/  FSEL R28, R10, RZ, P0 ;  /* 0x000000ff0a1c7208 */ /* 0x000fe20000000000 */
[----:B------:R-:W-:Y:S01]  /*2da0*/  IMAD.WIDE.U32 R6, R7, 0x8, R22 ;  /* 0x0000000807067825 */ /* 0x000fe200078e0016 */
[----:B------:R-:W-:-:S03]  /*2db0*/  FSEL R29, R11, 1.875, P0 ;  /* 0x3ff000000b1d7808 */ /* 0x000fc60000000000 */
[C---:B------:R-:W-:Y:S02]  /*2dc0*/  IMAD.WIDE.U32 R12, R33.reuse, 0x8, R2 ;  /* 0x00000008210c7825 */ /* 0x040fe400078e0002 */
[----:B------:R0:W-:Y:S04]  /*2dd0*/  STG.E.64 desc[UR6][R6.64], R28 ;  /* 0x0000001c06007986 */ /* 0x0001e8000c101b06 */
[----:B------:R-:W2:Y:S01]  /*2de0*/  LDG.E.64 R12, desc[UR6][R12.64] ;  /* 0x000000060c0c7981 */ /* 0x000ea2000c1e1b00 */
[----:B------:R-:W-:Y:S01]  /*2df0*/  IMAD.WIDE.U32 R16, R33, 0x8, R20 ;  /* 0x0000000821107825 */ /* 0x000fe200078e0014 */
[----:B------:R-:W-:Y:S01]  /*2e00*/  BSSY.RECONVERGENT B0, `(.L_x_73) ;  /* 0x0000009000007945 */ /* 0x000fe20003800200 */
[----:B0-----:R-:W-:Y:S01]  /*2e10*/  MOV R6, 0x2e90 ;  /* 0x00002e9000067802 */ /* 0x001fe20000000f00 */
[----:B--2---:R-:W-:-:S08]  /*2e20*/  DMUL R8, R12, UR4 ;  /* 0x000000040c087c28 */ /* 0x004fd00008000000 */
[----:B------:R-:W-:Y:S01]  /*2e30*/  DMUL R26, R26, R8 ;  /* 0x000000081a1a7228 */ /* 0x000fe20000000000 */
[----:B------:R-:W-:Y:S02]  /*2e40*/  IMAD.MOV.U32 R8, RZ, RZ, RZ ;  /* 0x000000ffff087224 */ /* 0x000fe400078e00ff */
[----:B------:R-:W-:-:S04]  /*2e50*/  IMAD.MOV.U32 R9, RZ, RZ, 0x40000000 ;  /* 0x40000000ff097424 */ /* 0x000fc800078e00ff */
[----:B------:R0:W-:Y:S01]  /*2e60*/  STG.E.64 desc[UR6][R16.64], R26 ;  /* 0x0000001a10007986 */ /* 0x0001e2000c101b06 */
[----:B------:R-:W-:-:S11]  /*2e70*/  DADD R10, -RZ, |R26| ;  /* 0x00000000ff0a7229 */ /* 0x000fd6000000051a */
[----:B0-----:R-:W-:Y:S05]  /*2e80*/  CALL.REL.NOINC `($events_kernel$__internal_accurate_pow) ;  /* 0x0000000400d87944 */ /* 0x001fea0003c00000 */
[----:B------:R-:W-:Y:S05]  /*2e90*/  BSYNC.RECONVERGENT B0 ;  /* 0x0000000000007941 */ /* 0x000fea0003800200 */
.L_x_73:
        /* <DEDUP_REMOVED lines=15> */
.L_x_76:
[----:B------:R-:W-:-:S11]  /*2f90*/  DADD R6, R26, 2 ;  /* 0x400000001a067429 */ /* 0x000fd60000000000 */
.L_x_75:
[----:B------:R-:W-:Y:S05]  /*2fa0*/  BSYNC.RECONVERGENT B0 ;  /* 0x0000000000007941 */ /* 0x000fea0003800200 */
.L_x_74:
[----:B------:R-:W-:Y:S01]  /*2fb0*/  DSETP.NEU.AND P0, PT, R26, 1, PT ;  /* 0x3ff000001a00742a */ /* 0x000fe20003f0d000 */
[----:B------:R-:W-:-:S05]  /*2fc0*/  IMAD.WIDE.U32 R8, R33, 0x8, R18 ;  /* 0x0000000821087825 */ /* 0x000fca00078e0012 */
[----:B------:R-:W-:Y:S02]  /*2fd0*/  FSEL R10, R6, RZ, P0 ;  /* 0x000000ff060a7208 */ /* 0x000fe40000000000 */
[----:B------:R-:W-:Y:S01]  /*2fe0*/  FSEL R11, R7, 1.875, P0 ;  /* 0x3ff00000070b7808 */ /* 0x000fe20000000000 */
[----:B------:R-:W-:-:S04]  /*2ff0*/  IMAD.IADD R7, R0, 0x1, R33 ;  /* 0x0000000100077824 */ /* 0x000fc800078e0221 */
[----:B------:R1:W-:Y:S01]  /*3000*/  STG.E.64 desc[UR6][R8.64], R10 ;  /* 0x0000000a08007986 */ /* 0x0003e2000c101b06 */
[----:B------:R-:W-:-:S13]  /*3010*/  ISETP.GE.AND P0, PT, R7, UR12, PT ;  /* 0x0000000c07007c0c */ /* 0x000fda000bf06270 */
[----:B-1----:R-:W-:Y:S05]  /*3020*/  @!P0 BRA `(.L_x_77) ;  /* 0xfffffff800dc8947 */ /* 0x002fea000383ffff */
[----:B------:R-:W-:Y:S05]  /*3030*/  EXIT ;  /* 0x000000000000794d */ /* 0x000fea0003800000 */
        .weak           $__internal_0_$__cuda_sm20_div_rn_f64_full
        .type           $__internal_0_$__cuda_sm20_div_rn_f64_full,@function
        .size           $__internal_0_$__cuda_sm20_div_rn_f64_full,($events_kernel$__internal_accurate_pow - $__internal_0_$__cuda_sm20_div_rn_f64_full)
$__internal_0_$__cuda_sm20_div_rn_f64_full:
[C---:B------:R-:W-:Y:S01]  /*3040*/  FSETP.GEU.AND P0, PT, |R25|.reuse, 1.469367938527859385e-39, PT ;  /* 0x001000001900780b */ /* 0x040fe20003f0e200 */
[----:B------:R-:W-:Y:S01]  /*3050*/  IMAD.MOV.U32 R10, RZ, RZ, 0x1 ;  /* 0x00000001ff0a7424 */ /* 0x000fe200078e00ff */
[----:B------:R-:W-:Y:S01]  /*3060*/  LOP3.LUT R4, R25, 0x800fffff, RZ, 0xc0, !PT ;  /* 0x800fffff19047812 */ /* 0x000fe200078ec0ff */
[----:B------:R-:W-:Y:S01]  /*3070*/  IMAD.MOV.U32 R31, RZ, RZ, 0x1ca00000 ;  /* 0x1ca00000ff1f7424 */ /* 0x000fe200078e00ff */
[C---:B------:R-:W-:Y:S01]  /*3080*/  FSETP.GEU.AND P2, PT, |R9|.reuse, 1.469367938527859385e-39, PT ;  /* 0x001000000900780b */ /* 0x040fe20003f4e200 */
[----:B------:R-:W-:Y:S01]  /*3090*/  BSSY.RECONVERGENT B1, `(.L_x_78) ;  /* 0x0000052000017945 */ /* 0x000fe20003800200 */
[----:B------:R-:W-:Y:S01]  /*30a0*/  LOP3.LUT R5, R4, 0x3ff00000, RZ, 0xfc, !PT ;  /* 0x3ff0000004057812 */ /* 0x000fe200078efcff */
[----:B------:R-:W-:Y:S01]  /*30b0*/  IMAD.MOV.U32 R4, RZ, RZ, R24 ;  /* 0x000000ffff047224 */ /* 0x000fe200078e0018 */
[----:B------:R-:W-:Y:S02]  /*30c0*/  LOP3.LUT R30, R9, 0x7ff00000, RZ, 0xc0, !PT ;  /* 0x7ff00000091e7812 */ /* 0x000fe400078ec0ff */
[----:B------:R-:W-:-:S03]  /*30d0*/  LOP3.LUT R33, R25, 0x7ff00000, RZ, 0xc0, !PT ;  /* 0x7ff0000019217812 */ /* 0x000fc600078ec0ff */
[----:B------:R-:W-:Y:S01]  /*30e0*/  @!P0 DMUL R4, R24, 8.98846567431157953865e+307 ;  /* 0x7fe0000018048828 */ /* 0x000fe20000000000 */
[C---:B------:R-:W-:Y:S01]  /*30f0*/  ISETP.GE.U32.AND P1, PT, R30.reuse, R33, PT ;  /* 0x000000211e00720c */ /* 0x040fe20003f26070 */
[----:B------:R-:W-:Y:S02]  /*3100*/  IMAD.MOV.U32 R32, RZ, RZ, R30 ;  /* 0x000000ffff207224 */ /* 0x000fe400078e001e */
[----:B------:R-:W-:Y:S02]  /*3110*/  @!P2 LOP3.LUT R17, R25, 0x7ff00000, RZ, 0xc0, !PT ;  /* 0x7ff000001911a812 */ /* 0x000fe400078ec0ff */
[----:B------:R-:W0:Y:S02]  /*3120*/  MUFU.RCP64H R11, R5 ;  /* 0x00000005000b7308 */ /* 0x000e240000001800 */
[----:B------:R-:W-:Y:S02]  /*3130*/  @!P2 ISETP.GE.U32.AND P3, PT, R30, R17, PT ;  /* 0x000000111e00a20c */ /* 0x000fe40003f66070 */
[----:B------:R-:W-:-:S02]  /*3140*/  @!P0 LOP3.LUT R33, R5, 0x7ff00000, RZ, 0xc0, !PT ;  /* 0x7ff0000005218812 */ /* 0x000fc400078ec0ff */
[----:B------:R-:W-:-:S03]  /*3150*/  @!P2 SEL R17, R31, 0x63400000, !P3 ;  /* 0x634000001f11a807 */ /* 0x000fc60005800000 */
[----:B------:R-:W-:Y:S01]  /*3160*/  VIADD R35, R33, 0xffffffff ;  /* 0xffffffff21237836 */ /* 0x000fe20000000000 */
[----:B------:R-:W-:-:S04]  /*3170*/  @!P2 LOP3.LUT R28, R17, 0x80000000, R9, 0xf8, !PT ;  /* 0x80000000111ca812 */ /* 0x000fc800078ef809 */
[----:B------:R-:W-:Y:S01]  /*3180*/  @!P2 LOP3.LUT R29, R28, 0x100000, RZ, 0xfc, !PT ;  /* 0x001000001c1da812 */ /* 0x000fe200078efcff */
[----:B------:R-:W-:Y:S01]  /*3190*/  @!P2 IMAD.MOV.U32 R28, RZ, RZ, RZ ;  /* 0x000000ffff1ca224 */ /* 0x000fe200078e00ff */
[----:B0-----:R-:W-:-:S08]  /*31a0*/  DFMA R12, R10, -R4, 1 ;  /* 0x3ff000000a0c742b */ /* 0x001fd00000000804 */
[----:B------:R-:W-:-:S08]  /*31b0*/  DFMA R12, R12, R12, R12 ;  /* 0x0000000c0c0c722b */ /* 0x000fd0000000000c */
[----:B------:R-:W-:Y:S01]  /*31c0*/  DFMA R12, R10, R12, R10 ;  /* 0x0000000c0a0c722b */ /* 0x000fe2000000000a */
[----:B------:R-:W-:Y:S01]  /*31d0*/  SEL R11, R31, 0x63400000, !P1 ;  /* 0x634000001f0b7807 */ /* 0x000fe20004800000 */
[----:B------:R-:W-:-:S03]  /*31e0*/  IMAD.MOV.U32 R10, RZ, RZ, R8 ;  /* 0x000000ffff0a7224 */ /* 0x000fc600078e0008 */
[----:B------:R-:W-:-:S03]  /*31f0*/  LOP3.LUT R11, R11, 0x800fffff, R9, 0xf8, !PT ;  /* 0x800fffff0b0b7812 */ /* 0x000fc600078ef809 */
[----:B------:R-:W-:-:S03]  /*3200*/  DFMA R16, R12, -R4, 1 ;  /* 0x3ff000000c10742b */ /* 0x000fc60000000804 */
[----:B------:R-:W-:-:S05]  /*3210*/  @!P2 DFMA R10, R10, 2, -R28 ;  /* 0x400000000a0aa82b */ /* 0x000fca000000081c */
[----:B------:R-:W-:-:S05]  /*3220*/  DFMA R12, R12, R16, R12 ;  /* 0x000000100c0c722b */ /* 0x000fca000000000c */
[----:B------:R-:W-:-:S03]  /*3230*/  @!P2 LOP3.LUT R32, R11, 0x7ff00000, RZ, 0xc0, !PT ;  /* 0x7ff000000b20a812 */ /* 0x000fc600078ec0ff */
[----:B------:R-:W-:Y:S02]  /*3240*/  DMUL R16, R12, R10 ;  /* 0x0000000a0c107228 */ /* 0x000fe40000000000 */
[----:B------:R-:W-:-:S05]  /*3250*/  VIADD R34, R32, 0xffffffff ;  /* 0xffffffff20227836 */ /* 0x000fca0000000000 */
[----:B------:R-:W-:Y:S01]  /*3260*/  ISETP.GT.U32.AND P0, PT, R34, 0x7feffffe, PT ;  /* 0x7feffffe2200780c */ /* 0x000fe20003f04070 */
[----:B------:R-:W-:-:S03]  /*3270*/  DFMA R28, R16, -R4, R10 ;  /* 0x80000004101c722b */ /* 0x000fc6000000000a */
[----:B------:R-:W-:-:S05]  /*3280*/  ISETP.GT.U32.OR P0, PT, R35, 0x7feffffe, P0 ;  /* 0x7feffffe2300780c */ /* 0x000fca0000704470 */
[----:B------:R-:W-:-:S08]  /*3290*/  DFMA R28, R12, R28, R16 ;  /* 0x0000001c0c1c722b */ /* 0x000fd00000000010 */
[----:B------:R-:W-:Y:S05]  /*32a0*/  @P0 BRA `(.L_x_79) ;  /* 0x00000000006c0947 */ /* 0x000fea0003800000 */
[----:B------:R-:W-:-:S04]  /*32b0*/  LOP3.LUT R9, R25, 0x7ff00000, RZ, 0xc0, !PT ;  /* 0x7ff0000019097812 */ /* 0x000fc800078ec0ff */
[CC--:B------:R-:W-:Y:S02]  /*32c0*/  VIADDMNMX R8, R30.reuse, -R9.reuse, 0xb9600000, !PT ;  /* 0xb96000001e087446 */ /* 0x0c0fe40007800909 */
[----:B------:R-:W-:Y:S02]  /*32d0*/  ISETP.GE.U32.AND P0, PT, R30, R9, PT ;  /* 0x000000091e00720c */ /* 0x000fe40003f06070 */
[----:B------:R-:W-:Y:S02]  /*32e0*/  VIMNMX R8, PT, PT, R8, 0x46a00000, PT ;  /* 0x46a0000008087848 */ /* 0x000fe40003fe0100 */
[----:B------:R-:W-:-:S04]  /*32f0*/  SEL R31, R31, 0x63400000, !P0 ;  /* 0x634000001f1f7807 */ /* 0x000fc80004000000 */
[----:B------:R-:W-:Y:S01]  /*3300*/  IADD3 R16, PT, PT, -R31, R8, RZ ;  /* 0x000000081f107210 */ /* 0x000fe20007ffe1ff */
[----:B------:R-:W-:-:S04]  /*3310*/  IMAD.MOV.U32 R8, RZ, RZ, RZ ;  /* 0x000000ffff087224 */ /* 0x000fc800078e00ff */
[----:B------:R-:W-:-:S06]  /*3320*/  VIADD R9, R16, 0x7fe00000 ;  /* 0x7fe0000010097836 */ /* 0x000fcc0000000000 */
[----:B------:R-:W-:-:S10]  /*3330*/  DMUL R12, R28, R8 ;  /* 0x000000081c0c7228 */ /* 0x000fd40000000000 */
[----:B------:R-:W-:-:S13]  /*3340*/  FSETP.GTU.AND P0, PT, |R13|, 1.469367938527859385e-39, PT ;  /* 0x001000000d00780b */ /* 0x000fda0003f0c200 */
[----:B------:R-:W-:Y:S05]  /*3350*/  @P0 BRA `(.L_x_80) ;  /* 0x0000000000940947 */ /* 0x000fea0003800000 */
[----:B------:R-:W-:Y:S01]  /*3360*/  DFMA R10, R28, -R4, R10 ;  /* 0x800000041c0a722b */ /* 0x000fe2000000000a */
[----:B------:R-:W-:-:S09]  /*3370*/  IMAD.MOV.U32 R8, RZ, RZ, RZ ;  /* 0x000000ffff087224 */ /* 0x000fd200078e00ff */
[C---:B------:R-:W-:Y:S02]  /*3380*/  FSETP.NEU.AND P0, PT, R11.reuse, RZ, PT ;  /* 0x000000ff0b00720b */ /* 0x040fe40003f0d000 */
[----:B------:R-:W-:-:S04]  /*3390*/  LOP3.LUT R17, R11, 0x80000000, R25, 0x48, !PT ;  /* 0x800000000b117812 */ /* 0x000fc800078e4819 */
[----:B------:R-:W-:-:S07]  /*33a0*/  LOP3.LUT R9, R17, R9, RZ, 0xfc, !PT ;  /* 0x0000000911097212 */ /* 0x000fce00078efcff */
[----:B------:R-:W-:Y:S05]  /*33b0*/  @!P0 BRA `(.L_x_80) ;  /* 0x00000000007c8947 */ /* 0x000fea0003800000 */
[----:B------:R-:W-:Y:S01]  /*33c0*/  IMAD.MOV R5, RZ, RZ, -R16 ;  /* 0x000000ffff057224 */ /* 0x000fe200078e0a10 */
[----:B------:R-:W-:Y:S01]  /*33d0*/  DMUL.RP R8, R28, R8 ;  /* 0x000000081c087228 */ /* 0x000fe20000008000 */
[----:B------:R-:W-:-:S06]  /*33e0*/  IMAD.MOV.U32 R4, RZ, RZ, RZ ;  /* 0x000000ffff047224 */ /* 0x000fcc00078e00ff */
[----:B------:R-:W-:-:S03]  /*33f0*/  DFMA R4, R12, -R4, R28 ;  /* 0x800000040c04722b */ /* 0x000fc6000000001c */
[----:B------:R-:W-:-:S03]  /*3400*/  LOP3.LUT R17, R9, R17, RZ, 0x3c, !PT ;  /* 0x0000001109117212 */ /* 0x000fc600078e3cff */
[----:B------:R-:W-:-:S04]  /*3410*/  IADD3 R4, PT, PT, -R16, -0x43300000, RZ ;  /* 0xbcd0000010047810 */ /* 0x000fc80007ffe1ff */
[----:B------:R-:W-:-:S04]  /*3420*/  FSETP.NEU.AND P0, PT, |R5|, R4, PT ;  /* 0x000000040500720b */ /* 0x000fc80003f0d200 */
[----:B------:R-:W-:Y:S02]  /*3430*/  FSEL R12, R8, R12, !P0 ;  /* 0x0000000c080c7208 */ /* 0x000fe40004000000 */
[----:B------:R-:W-:Y:S01]  /*3440*/  FSEL R13, R17, R13, !P0 ;  /* 0x0000000d110d7208 */ /* 0x000fe20004000000 */
[----:B------:R-:W-:Y:S06]  /*3450*/  BRA `(.L_x_80) ;  /* 0x0000000000547947 */ /* 0x000fec0003800000 */
.L_x_79:
[----:B------:R-:W-:-:S14]  /*3460*/  DSETP.NAN.AND P0, PT, R8, R8, PT ;  /* 0x000000080800722a */ /* 0x000fdc0003f08000 */
[----:B------:R-:W-:Y:S05]  /*3470*/  @P0 BRA `(.L_x_81) ;  /* 0x0000000000440947 */ /* 0x000fea0003800000 */
[----:B------:R-:W-:-:S14]  /*3480*/  DSETP.NAN.AND P0, PT, R24, R24, PT ;  /* 0x000000181800722a */ /* 0x000fdc0003f08000 */
[----:B------:R-:W-:Y:S05]  /*3490*/  @P0 BRA `(.L_x_82) ;  /* 0x0000000000300947 */ /* 0x000fea0003800000 */
[----:B------:R-:W-:Y:S01]  /*34a0*/  ISETP.NE.AND P0, PT, R32, R33, PT ;  /* 0x000000212000720c */ /* 0x000fe20003f05270 */
[----:B------:R-:W-:Y:S02]  /*34b0*/  IMAD.MOV.U32 R12, RZ, RZ, 0x0 ;  /* 0x00000000ff0c7424 */ /* 0x000fe400078e00ff */
[----:B------:R-:W-:-:S10]  /*34c0*/  IMAD.MOV.U32 R13, RZ, RZ, -0x80000 ;  /* 0xfff80000ff0d7424 */ /* 0x000fd400078e00ff */
[----:B------:R-:W-:Y:S05]  /*34d0*/  @!P0 BRA `(.L_x_80) ;  /* 0x0000000000348947 */ /* 0x000fea0003800000 */
[----:B------:R-:W-:Y:S02]  /*34e0*/  ISETP.NE.AND P0, PT, R32, 0x7ff00000, PT ;  /* 0x7ff000002000780c */ /* 0x000fe40003f05270 */
[----:B------:R-:W-:Y:S02]  /*34f0*/  LOP3.LUT R13, R9, 0x80000000, R25, 0x48, !PT ;  /* 0x80000000090d7812 */ /* 0x000fe400078e4819 */
[----:B------:R-:W-:-:S13]  /*3500*/  ISETP.EQ.OR P0, PT, R33, RZ, !P0 ;  /* 0x000000ff2100720c */ /* 0x000fda0004702670 */
[----:B------:R-:W-:Y:S01]  /*3510*/  @P0 LOP3.LUT R4, R13, 0x7ff00000, RZ, 0xfc, !PT ;  /* 0x7ff000000d040812 */ /* 0x000fe200078efcff */
[----:B------:R-:W-:Y:S02]  /*3520*/  @!P0 IMAD.MOV.U32 R12, RZ, RZ, RZ ;  /* 0x000000ffff0c8224 */ /* 0x000fe400078e00ff */
[----:B------:R-:W-:Y:S02]  /*3530*/  @P0 IMAD.MOV.U32 R12, RZ, RZ, RZ ;  /* 0x000000ffff0c0224 */ /* 0x000fe400078e00ff */
[----:B------:R-:W-:Y:S01]  /*3540*/  @P0 IMAD.MOV.U32 R13, RZ, RZ, R4 ;  /* 0x000000ffff0d0224 */ /* 0x000fe200078e0004 */
[----:B------:R-:W-:Y:S06]  /*3550*/  BRA `(.L_x_80) ;  /* 0x0000000000147947 */ /* 0x000fec0003800000 */
.L_x_82:
[----:B------:R-:W-:Y:S01]  /*3560*/  LOP3.LUT R13, R25, 0x80000, RZ, 0xfc, !PT ;  /* 0x00080000190d7812 */ /* 0x000fe200078efcff */
[----:B------:R-:W-:Y:S01]  /*3570*/  IMAD.MOV.U32 R12, RZ, RZ, R24 ;  /* 0x000000ffff0c7224 */ /* 0x000fe200078e0018 */
[----:B------:R-:W-:Y:S06]  /*3580*/  BRA `(.L_x_80) ;  /* 0x0000000000087947 */ /* 0x000fec0003800000 */
.L_x_81:
[----:B------:R-:W-:Y:S01]  /*3590*/  LOP3.LUT R13, R9, 0x80000, RZ, 0xfc, !PT ;  /* 0x00080000090d7812 */ /* 0x000fe200078efcff */
[----:B------:R-:W-:-:S07]  /*35a0*/  IMAD.MOV.U32 R12, RZ, RZ, R8 ;  /* 0x000000ffff0c7224 */ /* 0x000fce00078e0008 */
.L_x_80:
[----:B------:R-:W-:Y:S05]  /*35b0*/  BSYNC.RECONVERGENT B1 ;  /* 0x0000000000017941 */ /* 0x000fea0003800200 */
.L_x_78:
[----:B------:R-:W-:Y:S02]  /*35c0*/  IMAD.MOV.U32 R4, RZ, RZ, R6 ;  /* 0x000000ffff047224 */ /* 0x000fe400078e0006 */
[----:B------:R-:W-:-:S04]  /*35d0*/  IMAD.MOV.U32 R5, RZ, RZ, 0x0 ;  /* 0x00000000ff057424 */ /* 0x000fc800078e00ff */
[----:B------:R-:W-:Y:S05]  /*35e0*/  RET.REL.NODEC R4 `(events_kernel) ;  /* 0xffffffc804847950 */ /* 0x000fea0003c3ffff */
        .type           $events_kernel$__internal_accurate_pow,@function
        .size           $events_kernel$__internal_accurate_pow,(.L_x_86 - $events_kernel$__internal_accurate_pow)
$events_kernel$__internal_accurate_pow:
[----:B------:R-:W-:Y:S01]  /*35f0*/  ISETP.GT.U32.AND P0, PT, R11, 0xfffff, PT ;  /* 0x000fffff0b00780c */ /* 0x000fe20003f04070 */
[----:B------:R-:W-:Y:S01]  /*3600*/  UMOV UR8, 0x7d2cafe2 ;  /* 0x7d2cafe200087882 */ /* 0x000fe20000000000 */
[----:B------:R-:W-:Y:S01]  /*3610*/  MOV R12, R11 ;  /* 0x0000000b000c7202 */ /* 0x000fe20000000f00 */
[----:B------:R-:W-:Y:S01]  /*3620*/  UMOV UR9, 0x3eb0f5ff ;  /* 0x3eb0f5ff00097882 */ /* 0x000fe20000000000 */
[----:B------:R-:W-:Y:S01]  /*3630*/  UMOV UR10, 0x3b39803f ;  /* 0x3b39803f000a7882 */ /* 0x000fe20000000000 */
[----:B------:R-:W-:-:S08]  /*3640*/  UMOV UR11, 0x3c7abc9e ;  /* 0x3c7abc9e000b7882 */ /* 0x000fd00000000000 */
[----:B------:R-:W-:Y:S01]  /*3650*/  @!P0 DMUL R16, R10, 1.80143985094819840000e+16 ;  /* 0x435000000a108828 */ /* 0x000fe20000000000 */
[----:B------:R-:W-:-:S09]  /*3660*/  SHF.R.U32.HI R11, RZ, 0x14, R11 ;  /* 0x00000014ff0b7819 */ /* 0x000fd2000001160b */
[----:B------:R-:W-:Y:S01]  /*3670*/  @!P0 IMAD.MOV.U32 R12, RZ, RZ, R17 ;  /* 0x000000ffff0c8224 */ /* 0x000fe200078e0011 */
[----:B------:R-:W-:Y:S01]  /*3680*/  @!P0 LEA.HI R11, R17, 0xffffffca, RZ, 0xc ;  /* 0xffffffca110b8811 */ /* 0x000fe200078f60ff */
[----:B------:R-:W-:-:S03]  /*3690*/  @!P0 IMAD.MOV.U32 R10, RZ, RZ, R16 ;  /* 0x000000ffff0a8224 */ /* 0x000fc600078e0010 */
[----:B------:R-:W-:Y:S01]  /*36a0*/  LOP3.LUT R12, R12, 0x800fffff, RZ, 0xc0, !PT ;  /* 0x800fffff0c0c7812 */ /* 0x000fe200078ec0ff */
[----:B------:R-:W-:-:S03]  /*36b0*/  IMAD.MOV.U32 R38, RZ, RZ, R10 ;  /* 0x000000ffff267224 */ /* 0x000fc600078e000a */
[----:B------:R-:W-:Y:S01]  /*36c0*/  LOP3.LUT R13, R12, 0x3ff00000, RZ, 0xfc, !PT ;  /* 0x3ff000000c0d7812 */ /* 0x000fe200078efcff */
[----:B------:R-:W-:-:S03]  /*36d0*/  IMAD.MOV.U32 R12, RZ, RZ, RZ ;  /* 0x000000ffff0c7224 */ /* 0x000fc600078e00ff */
[----:B------:R-:W-:Y:S01]  /*36e0*/  ISETP.GE.U32.AND P1, PT, R13, 0x3ff6a09f, PT ;  /* 0x3ff6a09f0d00780c */ /* 0x000fe20003f26070 */
[----:B------:R-:W-:-:S12]  /*36f0*/  IMAD.MOV.U32 R39, RZ, RZ, R13 ;  /* 0x000000ffff277224 */ /* 0x000fd800078e000d */
[----:B------:R-:W-:-:S04]  /*3700*/  @P1 VIADD R10, R39, 0xfff00000 ;  /* 0xfff00000270a1836 */ /* 0x000fc80000000000 */
[----:B------:R-:W-:Y:S02]  /*3710*/  @P1 IMAD.MOV.U32 R39, RZ, RZ, R10 ;  /* 0x000000ffff271224 */ /* 0x000fe400078e000a */
[C---:B------:R-:W-:Y:S02]  /*3720*/  VIADD R10, R11.reuse, 0xfffffc01 ;  /* 0xfffffc010b0a7836 */ /* 0x040fe40000000000 */
[----:B------:R-:W-:Y:S02]  /*3730*/  @P1 VIADD R10, R11, 0xfffffc02 ;  /* 0xfffffc020b0a1836 */ /* 0x000fe40000000000 */
[C---:B------:R-:W-:Y:S01]  /*3740*/  DADD R30, R38.reuse, 1 ;  /* 0x3ff00000261e7429 */ /* 0x040fe20000000000 */
[----:B------:R-:W-:Y:S01]  /*3750*/  IMAD.MOV.U32 R11, RZ, RZ, 0x43300000 ;  /* 0x43300000ff0b7424 */ /* 0x000fe200078e00ff */
[----:B------:R-:W-:Y:S01]  /*3760*/  DADD R38, R38, -1 ;  /* 0xbff0000026267429 */ /* 0x000fe20000000000 */
[----:B------:R-:W-:-:S03]  /*3770*/  LOP3.LUT R10, R10, 0x80000000, RZ, 0x3c, !PT ;  /* 0x800000000a0a7812 */ /* 0x000fc600078e3cff */
[----:B------:R-:W0:Y:S02]  /*3780*/  MUFU.RCP64H R13, R31 ;  /* 0x0000001f000d7308 */ /* 0x000e240000001800 */
[----:B0-----:R-:W-:-:S08]  /*3790*/  DFMA R36, -R30, R12, 1 ;  /* 0x3ff000001e24742b */ /* 0x001fd0000000010c */
[----:B------:R-:W-:-:S08]  /*37a0*/  DFMA R36, R36, R36, R36 ;  /* 0x000000242424722b */ /* 0x000fd00000000024 */
[----:B------:R-:W-:Y:S01]  /*37b0*/  DFMA R36, R12, R36, R12 ;  /* 0x000000240c24722b */ /* 0x000fe2000000000c */
[----:B------:R-:W-:Y:S02]  /*37c0*/  IMAD.MOV.U32 R12, RZ, RZ, 0x41ad3b5a ;  /* 0x41ad3b5aff0c7424 */ /* 0x000fe400078e00ff */
[----:B------:R-:W-:-:S05]  /*37d0*/  IMAD.MOV.U32 R13, RZ, RZ, 0x3ed0f5d2 ;  /* 0x3ed0f5d2ff0d7424 */ /* 0x000fca00078e00ff */
[----:B------:R-:W-:-:S08]  /*37e0*/  DMUL R44, R38, R36 ;  /* 0x00000024262c7228 */ /* 0x000fd00000000000 */
[----:B------:R-:W-:-:S08]  /*37f0*/  DFMA R44, R38, R36, R44 ;  /* 0x00000024262c722b */ /* 0x000fd0000000002c */
[----:B------:R-:W-:-:S08]  /*3800*/  DMUL R34, R44, R44 ;  /* 0x0000002c2c227228 */ /* 0x000fd00000000000 */
[----:B------:R-:W-:Y:S01]  /*3810*/  DFMA R12, R34, UR8, R12 ;  /* 0x00000008220c7c2b */ /* 0x000fe2000800000c */
[----:B------:R-:W-:Y:S01]  /*3820*/  UMOV UR8, 0x75488a3f ;  /* 0x75488a3f00087882 */ /* 0x000fe20000000000 */
[----:B------:R-:W-:-:S06]  /*3830*/  UMOV UR9, 0x3ef3b20a ;  /* 0x3ef3b20a00097882 */ /* 0x000fcc0000000000 */
[----:B------:R-:W-:Y:S01]  /*3840*/  DFMA R30, R34, R12, UR8 ;  /* 0x00000008221e7e2b */ /* 0x000fe2000800000c */
[----:B------:R-:W-:Y:S01]  /*3850*/  UMOV UR8, 0xe4faecd5 ;  /* 0xe4faecd500087882 */ /* 0x000fe20000000000 */
[----:B------:R-:W-:Y:S01]  /*3860*/  UMOV UR9, 0x3f1745cd ;  /* 0x3f1745cd00097882 */ /* 0x000fe20000000000 */
[----:B------:R-:W-:-:S05]  /*3870*/  DADD R12, R38, -R44 ;  /* 0x00000000260c7229 */ /* 0x000fca000000082c */
[----:B------:R-:W-:Y:S01]  /*3880*/  DFMA R30, R34, R30, UR8 ;  /* 0x00000008221e7e2b */ /* 0x000fe2000800001e */
[----:B------:R-:W-:Y:S01]  /*3890*/  UMOV UR8, 0x258a578b ;  /* 0x258a578b00087882 */ /* 0x000fe20000000000 */
[----:B------:R-:W-:Y:S01]  /*38a0*/  UMOV UR9, 0x3f3c71c7 ;  /* 0x3f3c71c700097882 */ /* 0x000fe20000000000 */
[----:B------:R-:W-:-:S05]  /*38b0*/  DADD R12, R12, R12 ;  /* 0x000000000c0c7229 */ /* 0x000fca000000000c */
[----:B------:R-:W-:Y:S01]  /*38c0*/  DFMA R30, R34, R30, UR8 ;  /* 0x00000008221e7e2b */ /* 0x000fe2000800001e */
[----:B------:R-:W-:Y:S01]  /*38d0*/  UMOV UR8, 0x9242b910 ;  /* 0x9242b91000087882 */ /* 0x000fe20000000000 */
[----:B------:R-:W-:Y:S01]  /*38e0*/  UMOV UR9, 0x3f624924 ;  /* 0x3f62492400097882 */ /* 0x000fe20000000000 */
[-C--:B------:R-:W-:Y:S02]  /*38f0*/  DFMA R12, R38, -R44.reuse, R12 ;  /* 0x8000002c260c722b */ /* 0x080fe4000000000c */
[----:B------:R-:W-:-:S03]  /*3900*/  DMUL R38, R44, R44 ;  /* 0x0000002c2c267228 */ /* 0x000fc60000000000 */
[----:B------:R-:W-:Y:S01]  /*3910*/  DFMA R30, R34, R30, UR8 ;  /* 0x00000008221e7e2b */ /* 0x000fe2000800001e */
[----:B------:R-:W-:Y:S01]  /*3920*/  UMOV UR8, 0x99999dfb ;  /* 0x99999dfb00087882 */ /* 0x000fe20000000000 */
[----:B------:R-:W-:Y:S01]  /*3930*/  UMOV UR9, 0x3f899999 ;  /* 0x3f89999900097882 */ /* 0x000fe20000000000 */
[----:B------:R-:W-:Y:S02]  /*3940*/  DMUL R12, R36, R12 ;  /* 0x0000000c240c7228 */ /* 0x000fe40000000000 */
[----:B------:R-:W-:-:S03]  /*3950*/  DFMA R36, R44, R44, -R38 ;  /* 0x0000002c2c24722b */ /* 0x000fc60000000826 */
[----:B------:R-:W-:Y:S01]  /*3960*/  DFMA R30, R34, R30, UR8 ;  /* 0x00000008221e7e2b */ /* 0x000fe2000800001e */
[----:B------:R-:W-:Y:S01]  /*3970*/  UMOV UR8, 0x55555555 ;  /* 0x5555555500087882 */ /* 0x000fe20000000000 */
[----:B------:R-:W-:-:S06]  /*3980*/  UMOV UR9, 0x3fb55555 ;  /* 0x3fb5555500097882 */ /* 0x000fcc0000000000 */
[----:B------:R-:W-:-:S08]  /*3990*/  DFMA R42, R34, R30, UR8 ;  /* 0x00000008222a7e2b */ /* 0x000fd0000800001e */
[----:B------:R-:W-:Y:S01]  /*39a0*/  DADD R40, -R42, UR8 ;  /* 0x000000082a287e29 */ /* 0x000fe20008000100 */
[----:B------:R-:W-:Y:S01]  /*39b0*/  UMOV UR8, 0xb9e7b0 ;  /* 0x00b9e7b000087882 */ /* 0x000fe20000000000 */
[----:B------:R-:W-:-:S06]  /*39c0*/  UMOV UR9, 0x3c46a4cb ;  /* 0x3c46a4cb00097882 */ /* 0x000fcc0000000000 */
[----:B------:R-:W-:Y:S02]  /*39d0*/  DFMA R40, R34, R30, R40 ;  /* 0x0000001e2228722b */ /* 0x000fe40000000028 */
[----:B------:R-:W-:Y:S01]  /*39e0*/  DMUL R30, R44, R38 ;  /* 0x000000262c1e7228 */ /* 0x000fe20000000000 */
[----:B------:R-:W-:Y:S02]  /*39f0*/  VIADD R35, R13, 0x100000 ;  /* 0x001000000d237836 */ /* 0x000fe40000000000 */
[----:B------:R-:W-:-:S03]  /*3a00*/  IMAD.MOV.U32 R34, RZ, RZ, R12 ;  /* 0x000000ffff227224 */ /* 0x000fc600078e000c */
[----:B------:R-:W-:Y:S01]  /*3a10*/  DADD R40, R40, -UR8 ;  /* 0x8000000828287e29 */ /* 0x000fe20008000000 */
[----:B------:R-:W-:Y:S01]  /*3a20*/  UMOV UR8, 0x80000000 ;  /* 0x8000000000087882 */ /* 0x000fe20000000000 */
[----:B------:R-:W-:Y:S01]  /*3a30*/  UMOV UR9, 0x43300000 ;  /* 0x4330000000097882 */ /* 0x000fe20000000000 */
[C---:B------:R-:W-:Y:S02]  /*3a40*/  DFMA R36, R44.reuse, R34, R36 ;  /* 0x000000222c24722b */ /* 0x040fe40000000024 */
[----:B------:R-:W-:Y:S02]  /*3a50*/  DFMA R34, R44, R38, -R30 ;  /* 0x000000262c22722b */ /* 0x000fe4000000081e */
[----:B------:R-:W-:Y:S01]  /*3a60*/  DADD R16, R10, -UR8 ;  /* 0x800000080a107e29 */ /* 0x000fe20008000000 */
[----:B------:R-:W-:Y:S01]  /*3a70*/  UMOV UR8, 0xfefa39ef ;  /* 0xfefa39ef00087882 */ /* 0x000fe20000000000 */
[----:B------:R-:W-:-:S04]  /*3a80*/  UMOV UR9, 0x3fe62e42 ;  /* 0x3fe62e4200097882 */ /* 0x000fc80000000000 */
[----:B------:R-:W-:Y:S02]  /*3a90*/  DFMA R34, R12, R38, R34 ;  /* 0x000000260c22722b */ /* 0x000fe40000000022 */
[----:B------:R-:W-:-:S06]  /*3aa0*/  DADD R38, R42, R40 ;  /* 0x000000002a267229 */ /* 0x000fcc0000000028 */
[----:B------:R-:W-:Y:S02]  /*3ab0*/  DFMA R34, R44, R36, R34 ;  /* 0x000000242c22722b */ /* 0x000fe40000000022 */
[----:B------:R-:W-:Y:S02]  /*3ac0*/  DADD R42, R42, -R38 ;  /* 0x000000002a2a7229 */ /* 0x000fe40000000826 */
[----:B------:R-:W-:-:S06]  /*3ad0*/  DMUL R36, R38, R30 ;  /* 0x0000001e26247228 */ /* 0x000fcc0000000000 */
[----:B------:R-:W-:Y:S02]  /*3ae0*/  DADD R42, R40, R42 ;  /* 0x00000000282a7229 */ /* 0x000fe4000000002a */
[----:B------:R-:W-:-:S08]  /*3af0*/  DFMA R40, R38, R30, -R36 ;  /* 0x0000001e2628722b */ /* 0x000fd00000000824 */
[----:B------:R-:W-:-:S08]  /*3b00*/  DFMA R34, R38, R34, R40 ;  /* 0x000000222622722b */ /* 0x000fd00000000028 */
[----:B------:R-:W-:-:S08]  /*3b10*/  DFMA R42, R42, R30, R34 ;  /* 0x0000001e2a2a722b */ /* 0x000fd00000000022 */
[----:B------:R-:W-:-:S08]  /*3b20*/  DADD R34, R36, R42 ;  /* 0x0000000024227229 */ /* 0x000fd0000000002a */
[--C-:B------:R-:W-:Y:S02]  /*3b30*/  DADD R30, R44, R34.reuse ;  /* 0x000000002c1e7229 */ /* 0x100fe40000000022 */
[----:B------:R-:W-:-:S06]  /*3b40*/  DADD R36, R36, -R34 ;  /* 0x0000000024247229 */ /* 0x000fcc0000000822 */
[----:B------:R-:W-:Y:S02]  /*3b50*/  DADD R44, R44, -R30 ;  /* 0x000000002c2c7229 */ /* 0x000fe4000000081e */
[----:B------:R-:W-:-:S06]  /*3b60*/  DADD R36, R42, R36 ;  /* 0x000000002a247229 */ /* 0x000fcc0000000024 */
[----:B------:R-:W-:-:S08]  /*3b70*/  DADD R44, R34, R44 ;  /* 0x00000000222c7229 */ /* 0x000fd0000000002c */
[----:B------:R-:W-:-:S08]  /*3b80*/  DADD R36, R36, R44 ;  /* 0x0000000024247229 */ /* 0x000fd0000000002c */
[----:B------:R-:W-:-:S08]  /*3b90*/  DADD R12, R12, R36 ;  /* 0x000000000c0c7229 */ /* 0x000fd00000000024 */
[----:B------:R-:W-:-:S08]  /*3ba0*/  DADD R34, R30, R12 ;  /* 0x000000001e227229 */ /* 0x000fd0000000000c */
[--C-:B------:R-:W-:Y:S02]  /*3bb0*/  DFMA R10, R16, UR8, R34.reuse ;  /* 0x00000008100a7c2b */ /* 0x100fe40008000022 */
[----:B------:R-:W-:-:S06]  /*3bc0*/  DADD R36, R30, -R34 ;  /* 0x000000001e247229 */ /* 0x000fcc0000000822 */
[----:B------:R-:W-:Y:S02]  /*3bd0*/  DFMA R30, R16, -UR8, R10 ;  /* 0x80000008101e7c2b */ /* 0x000fe4000800000a */
[----:B------:R-:W-:Y:S01]  /*3be0*/  DADD R36, R12, R36 ;  /* 0x000000000c247229 */ /* 0x000fe20000000024 */
[----:B------:R-:W-:Y:S01]  /*3bf0*/  IMAD.MOV.U32 R13, RZ, RZ, R9 ;  /* 0x000000ffff0d7224 */ /* 0x000fe200078e0009 */
[----:B------:R-:W-:-:S04]  /*3c00*/  MOV R12, R8 ;  /* 0x00000008000c7202 */ /* 0x000fc80000000f00 */
[----:B------:R-:W-:Y:S01]  /*3c10*/  DADD R30, -R34, R30 ;  /* 0x00000000221e7229 */ /* 0x000fe2000000011e */
[C---:B------:R-:W-:Y:S01]  /*3c20*/  IMAD.SHL.U32 R8, R13.reuse, 0x2, RZ ;  /* 0x000000020d087824 */ /* 0x040fe200078e00ff */
[----:B------:R-:W-:-:S04]  /*3c30*/  LOP3.LUT R9, R13, 0xff0fffff, RZ, 0xc0, !PT ;  /* 0xff0fffff0d097812 */ /* 0x000fc800078ec0ff */
[----:B------:R-:W-:Y:S02]  /*3c40*/  ISETP.GT.U32.AND P0, PT, R8, -0x2000001, PT ;  /* 0xfdffffff0800780c */ /* 0x000fe40003f04070 */
[----:B------:R-:W-:Y:S02]  /*3c50*/  DADD R30, R36, -R30 ;  /* 0x00000000241e7229 */ /* 0x000fe4000000081e */
[----:B------:R-:W-:-:S06]  /*3c60*/  SEL R13, R9, R13, P0 ;  /* 0x0000000d090d7207 */ /* 0x000fcc0000000000 */
[----:B------:R-:W-:-:S08]  /*3c70*/  DFMA R16, R16, UR10, R30 ;  /* 0x0000000a10107c2b */ /* 0x000fd0000800001e */
[----:B------:R-:W-:-:S08]  /*3c80*/  DADD R30, R10, R16 ;  /* 0x000000000a1e7229 */ /* 0x000fd00000000010 */
[----:B------:R-:W-:Y:S02]  /*3c90*/  DADD R10, R10, -R30 ;  /* 0x000000000a0a7229 */ /* 0x000fe4000000081e */
[----:B------:R-:W-:-:S06]  /*3ca0*/  DMUL R8, R30, R12 ;  /* 0x0000000c1e087228 */ /* 0x000fcc0000000000 */
[----:B------:R-:W-:Y:S02]  /*3cb0*/  DADD R10, R16, R10 ;  /* 0x00000000100a7229 */ /* 0x000fe4000000000a */
[----:B------:R-:W-:-:S08]  /*3cc0*/  DFMA R30, R30, R12, -R8 ;  /* 0x0000000c1e1e722b */ /* 0x000fd00000000808 */
[----:B------:R-:W-:Y:S01]  /*3cd0*/  DFMA R12, R10, R12, R30 ;  /* 0x0000000c0a0c722b */ /* 0x000fe2000000001e */
[----:B------:R-:W-:Y:S02]  /*3ce0*/  IMAD.MOV.U32 R30, RZ, RZ, 0x652b82fe ;  /* 0x652b82feff1e7424 */ /* 0x000fe400078e00ff */
[----:B------:R-:W-:-:S05]  /*3cf0*/  IMAD.MOV.U32 R31, RZ, RZ, 0x3ff71547 ;  /* 0x3ff71547ff1f7424 */ /* 0x000fca00078e00ff */
[----:B------:R-:W-:-:S08]  /*3d00*/  DADD R34, R8, R12 ;  /* 0x0000000008227229 */ /* 0x000fd0000000000c */
[----:B------:R-:W-:Y:S02]  /*3d10*/  DFMA R30, R34, R30, 6.75539944105574400000e+15 ;  /* 0x43380000221e742b */ /* 0x000fe4000000001e */
[----:B------:R-:W-:Y:S01]  /*3d20*/  FSETP.GEU.AND P0, PT, |R35|, 4.1917929649353027344, PT ;  /* 0x4086232b2300780b */ /* 0x000fe20003f0e200 */
[----:B------:R-:W-:-:S05]  /*3d30*/  DADD R8, R8, -R34 ;  /* 0x0000000008087229 */ /* 0x000fca0000000822 */
[----:B------:R-:W-:-:S03]  /*3d40*/  DADD R10, R30, -6.75539944105574400000e+15 ;  /* 0xc33800001e0a7429 */ /* 0x000fc60000000000 */
[----:B------:R-:W-:-:S05]  /*3d50*/  DADD R12, R12, R8 ;  /* 0x000000000c0c7229 */ /* 0x000fca0000000008 */
[----:B------:R-:W-:Y:S01]  /*3d60*/  DFMA R16, R10, -UR8, R34 ;  /* 0x800000080a107c2b */ /* 0x000fe20008000022 */
        /* <DEDUP_REMOVED lines=38> */
[C---:B------:R-:W-:Y:S02]  /*3fd0*/  DADD R16, R34.reuse, +INF ;  /* 0x7ff0000022107429 */ /* 0x040fe40000000000 */
[----:B------:R-:W-:-:S08]  /*3fe0*/  DSETP.GEU.AND P0, PT, R34, RZ, PT ;  /* 0x000000ff2200722a */ /* 0x000fd00003f0e000 */
[----:B------:R-:W-:Y:S02]  /*3ff0*/  FSEL R16, R16, RZ, P0 ;  /* 0x000000ff10107208 */ /* 0x000fe40000000000 */
[----:B------:R-:W-:Y:S02]  /*4000*/  @!P1 LEA.HI R8, R30, R30, RZ, 0x1 ;  /* 0x0000001e1e089211 */ /* 0x000fe400078f08ff */
[----:B------:R-:W-:Y:S02]  /*4010*/  FSEL R17, R17, RZ, P0 ;  /* 0x000000ff11117208 */ /* 0x000fe40000000000 */
[----:B------:R-:W-:-:S05]  /*4020*/  @!P1 SHF.R.S32.HI R8, RZ, 0x1, R8 ;  /* 0x00000001ff089819 */ /* 0x000fca0000011408 */
[----:B------:R-:W-:Y:S02]  /*4030*/  @!P1 IMAD.IADD R9, R30, 0x1, -R8 ;  /* 0x000000011e099824 */ /* 0x000fe400078e0a08 */
[----:B------:R-:W-:Y:S02]  /*4040*/  @!P1 IMAD R11, R8, 0x100000, R11 ;  /* 0x00100000080b9824 */ /* 0x000fe400078e020b */
[----:B------:R-:W-:Y:S01]  /*4050*/  @!P1 IMAD.MOV.U32 R8, RZ, RZ, RZ ;  /* 0x000000ffff089224 */ /* 0x000fe200078e00ff */
[----:B------:R-:W-:-:S06]  /*4060*/  @!P1 LEA R9, R9, 0x3ff00000, 0x14 ;  /* 0x3ff0000009099811 */ /* 0x000fcc00078ea0ff */
[----:B------:R-:W-:-:S11]  /*4070*/  @!P1 DMUL R16, R10, R8 ;  /* 0x000000080a109228 */ /* 0x000fd60000000000 */
.L_x_83:
[----:B------:R-:W-:Y:S01]  /*4080*/  DFMA R12, R12, R16, R16 ;  /* 0x000000100c0c722b */ /* 0x000fe20000000010 */
[----:B------:R-:W-:Y:S01]  /*4090*/  IMAD.MOV.U32 R10, RZ, RZ, R6 ;  /* 0x000000ffff0a7224 */ /* 0x000fe200078e0006 */
[----:B------:R-:W-:Y:S01]  /*40a0*/  DSETP.NEU.AND P0, PT, |R16|, +INF , PT ;  /* 0x7ff000001000742a */ /* 0x000fe20003f0d200 */
[----:B------:R-:W-:-:S07]  /*40b0*/  IMAD.MOV.U32 R11, RZ, RZ, 0x0 ;  /* 0x00000000ff0b7424 */ /* 0x000fce00078e00ff */
[----:B------:R-:W-:Y:S02]  /*40c0*/  FSEL R9, R16, R12, !P0 ;  /* 0x0000000c10097208 */ /* 0x000fe40004000000 */
[----:B------:R-:W-:Y:S01]  /*40d0*/  FSEL R8, R17, R13, !P0 ;  /* 0x0000000d11087208 */ /* 0x000fe20004000000 */
[----:B------:R-:W-:Y:S06]  /*40e0*/  RET.REL.NODEC R10 `(events_kernel) ;  /* 0xffffffbc0ac47950 */ /* 0x000fec0003c3ffff */
.L_x_84:
        /* <DEDUP_REMOVED lines=9> */
.L_x_86:


//--------------------- .nv.global.init           --------------------------
	.section	.nv.global.init,"aw",@progbits
	.align	4
.nv.global.init:
	.type		mrg32k3aM1SubSeq,@object
	.size		mrg32k3aM1SubSeq,(mrg32k3aM2SubSeq - mrg32k3aM1SubSeq)
mrg32k3aM1SubSeq:
        /*0000*/ 	.byte	0x0b, 0xcc, 0xee, 0x04, 0x73, 0x29, 0x8b, 0x6f, 0xf6, 0x53, 0x03, 0xf6, 0x23, 0xf6, 0xea, 0xda
        /* <DEDUP_REMOVED lines=125> */
	.type		mrg32k3aM2SubSeq,@object
	.size		mrg32k3aM2SubSeq,(mrg32k3aM1 - mrg32k3aM2SubSeq)
mrg32k3aM2SubSeq:
        /* <DEDUP_REMOVED lines=126> */
	.type		mrg32k3aM1,@object
	.size		mrg32k3aM1,(mrg32k3aM1Seq - mrg32k3aM1)
mrg32k3aM1:
        /* <DEDUP_REMOVED lines=144> */
	.type		mrg32k3aM1Seq,@object
	.size		mrg32k3aM1Seq,(mrg32k3aM2 - mrg32k3aM1Seq)
mrg32k3aM1Seq:
        /* <DEDUP_REMOVED lines=144> */
	.type		mrg32k3aM2,@object
	.size		mrg32k3aM2,(mrg32k3aM2Seq - mrg32k3aM2)
mrg32k3aM2:
        /* <DEDUP_REMOVED lines=144> */
	.type		mrg32k3aM2Seq,@object
	.size		mrg32k3aM2Seq,(precalc_xorwow_matrix - mrg32k3aM2Seq)
mrg32k3aM2Seq:
        /* <DEDUP_REMOVED lines=144> */
	.type		precalc_xorwow_matrix,@object
	.size		precalc_xorwow_matrix,(precalc_xorwow_offset_matrix - precalc_xorwow_matrix)
precalc_xorwow_matrix:
        /* <DEDUP_REMOVED lines=6400> */
	.type		precalc_xorwow_offset_matrix,@object
	.size		precalc_xorwow_offset_matrix,(.L_1 - precalc_xorwow_offset_matrix)
precalc_xorwow_offset_matrix:
        /* <DEDUP_REMOVED lines=6400> */
.L_1:


//--------------------- .nv.shared.reserved.0     --------------------------
	.section	.nv.shared.reserved.0,"aw",@nobits
	.weak		__nv_reservedSMEM_offset_0_alias
	.size		__nv_reservedSMEM_offset_0_alias, 0, 64
	.other		__nv_reservedSMEM_offset_0_alias,@"STO_CUDA_RESERVED_SHARED STV_DEFAULT"
__nv_reservedSMEM_offset_0_alias:
	.zero		0
	.zero		64


//--------------------- .nv.constant0.generate_random_array_kernel --------------------------
	.section	.nv.constant0.generate_random_array_kernel,"a",@progbits
	.sectionflags	@""
	.align	4
.nv.constant0.generate_random_array_kernel:
	.zero		936


//--------------------- .nv.constant0.events_kernel --------------------------
	.section	.nv.constant0.events_kernel,"a",@progbits
	.sectionflags	@""
	.align	4
.nv.constant0.events_kernel:
	.zero		944


//--------------------- SYMBOLS --------------------------

	.type		.nv.reservedSmem.offset0,@object
	.size		.nv.reservedSmem.offset0,0x4
